//
// Generated by NVIDIA NVVM Compiler
//
// Compiler Build ID: CL-36424714
// Cuda compilation tools, release 13.0, V13.0.88
// Based on NVVM 20.0.0
//

.version 9.0
.target sm_100
.address_size 64

	// .globl	_Z16initializeArraysPbPjS0_ii
// _ZZ7Kernel1PKiS0_PKjPbPjS4_iiE10s_shortest has been demoted
// _ZZ7Kernel1PKiS0_PKjPbPjS4_iiE10s_weighted has been demoted
// _ZZ7Kernel1PKiS0_PKjPbPjS4_iiE11s_vertexArr has been demoted

.visible .entry _Z16initializeArraysPbPjS0_ii(
	.param .u64 .ptr .align 1 _Z16initializeArraysPbPjS0_ii_param_0,
	.param .u64 .ptr .align 1 _Z16initializeArraysPbPjS0_ii_param_1,
	.param .u64 .ptr .align 1 _Z16initializeArraysPbPjS0_ii_param_2,
	.param .u32 _Z16initializeArraysPbPjS0_ii_param_3,
	.param .u32 _Z16initializeArraysPbPjS0_ii_param_4
)
{
	.reg .pred 	%p<3>;
	.reg .b16 	%rs<3>;
	.reg .b32 	%r<9>;
	.reg .b64 	%rd<17>;

	ld.param.u64 	%rd4, [_Z16initializeArraysPbPjS0_ii_param_0];
	ld.param.u64 	%rd5, [_Z16initializeArraysPbPjS0_ii_param_1];
	ld.param.u64 	%rd6, [_Z16initializeArraysPbPjS0_ii_param_2];
	ld.param.u32 	%r2, [_Z16initializeArraysPbPjS0_ii_param_3];
	ld.param.u32 	%r3, [_Z16initializeArraysPbPjS0_ii_param_4];
	cvta.to.global.u64 	%rd1, %rd6;
	cvta.to.global.u64 	%rd2, %rd5;
	cvta.to.global.u64 	%rd3, %rd4;
	mov.u32 	%r4, %ctaid.x;
	mov.u32 	%r5, %ntid.x;
	mov.u32 	%r6, %tid.x;
	mad.lo.s32 	%r1, %r4, %r5, %r6;
	setp.ge.s32 	%p1, %r1, %r3;
	@%p1 bra 	$L__BB0_4;
	setp.ne.s32 	%p2, %r2, %r1;
	@%p2 bra 	$L__BB0_3;
	cvt.s64.s32 	%rd12, %r2;
	add.s64 	%rd13, %rd3, %rd12;
	mov.b16 	%rs2, 1;
	st.global.u8 	[%rd13], %rs2;
	mul.wide.s32 	%rd14, %r2, 4;
	add.s64 	%rd15, %rd2, %rd14;
	mov.b32 	%r8, 0;
	st.global.u32 	[%rd15], %r8;
	add.s64 	%rd16, %rd1, %rd14;
	st.global.u32 	[%rd16], %r8;
	bra.uni 	$L__BB0_4;
$L__BB0_3:
	cvt.s64.s32 	%rd7, %r1;
	add.s64 	%rd8, %rd3, %rd7;
	mov.b16 	%rs1, 0;
	st.global.u8 	[%rd8], %rs1;
	mul.wide.s32 	%rd9, %r1, 4;
	add.s64 	%rd10, %rd2, %rd9;
	mov.b32 	%r7, 2147483647;
	st.global.u32 	[%rd10], %r7;
	add.s64 	%rd11, %rd1, %rd9;
	st.global.u32 	[%rd11], %r7;
$L__BB0_4:
	ret;

}
	// .globl	_Z7Kernel1PKiS0_PKjPbPjS4_ii
.visible .entry _Z7Kernel1PKiS0_PKjPbPjS4_ii(
	.param .u64 .ptr .align 1 _Z7Kernel1PKiS0_PKjPbPjS4_ii_param_0,
	.param .u64 .ptr .align 1 _Z7Kernel1PKiS0_PKjPbPjS4_ii_param_1,
	.param .u64 .ptr .align 1 _Z7Kernel1PKiS0_PKjPbPjS4_ii_param_2,
	.param .u64 .ptr .align 1 _Z7Kernel1PKiS0_PKjPbPjS4_ii_param_3,
	.param .u64 .ptr .align 1 _Z7Kernel1PKiS0_PKjPbPjS4_ii_param_4,
	.param .u64 .ptr .align 1 _Z7Kernel1PKiS0_PKjPbPjS4_ii_param_5,
	.param .u32 _Z7Kernel1PKiS0_PKjPbPjS4_ii_param_6,
	.param .u32 _Z7Kernel1PKiS0_PKjPbPjS4_ii_param_7
)
{
	.reg .pred 	%p<14>;
	.reg .b16 	%rs<3>;
	.reg .b32 	%r<219>;
	.reg .b64 	%rd<85>;
	// demoted variable
	.shared .align 4 .b8 _ZZ7Kernel1PKiS0_PKjPbPjS4_iiE10s_shortest[1024];
	// demoted variable
	.shared .align 4 .b8 _ZZ7Kernel1PKiS0_PKjPbPjS4_iiE10s_weighted[1024];
	// demoted variable
	.shared .align 4 .b8 _ZZ7Kernel1PKiS0_PKjPbPjS4_iiE11s_vertexArr[1028];
	ld.param.u64 	%rd5, [_Z7Kernel1PKiS0_PKjPbPjS4_ii_param_0];
	ld.param.u64 	%rd9, [_Z7Kernel1PKiS0_PKjPbPjS4_ii_param_1];
	ld.param.u64 	%rd6, [_Z7Kernel1PKiS0_PKjPbPjS4_ii_param_2];
	ld.param.u64 	%rd7, [_Z7Kernel1PKiS0_PKjPbPjS4_ii_param_3];
	ld.param.u64 	%rd8, [_Z7Kernel1PKiS0_PKjPbPjS4_ii_param_4];
	ld.param.u64 	%rd10, [_Z7Kernel1PKiS0_PKjPbPjS4_ii_param_5];
	ld.param.u32 	%r37, [_Z7Kernel1PKiS0_PKjPbPjS4_ii_param_6];
	ld.param.u32 	%r209, [_Z7Kernel1PKiS0_PKjPbPjS4_ii_param_7];
	cvta.to.global.u64 	%rd1, %rd10;
	cvta.to.global.u64 	%rd2, %rd9;
	mov.u32 	%r1, %tid.x;
	mov.u32 	%r39, %ctaid.x;
	mov.u32 	%r40, %ntid.x;
	mul.lo.s32 	%r2, %r39, %r40;
	add.s32 	%r3, %r2, %r1;
	setp.ge.s32 	%p1, %r3, %r37;
	@%p1 bra 	$L__BB1_19;
	cvta.to.global.u64 	%rd11, %rd5;
	cvta.to.global.u64 	%rd12, %rd8;
	cvta.to.global.u64 	%rd13, %rd6;
	mul.wide.s32 	%rd14, %r3, 4;
	add.s64 	%rd15, %rd12, %rd14;
	ld.global.nc.u32 	%r41, [%rd15];
	shl.b32 	%r42, %r1, 2;
	mov.u32 	%r43, _ZZ7Kernel1PKiS0_PKjPbPjS4_iiE10s_shortest;
	add.s32 	%r4, %r43, %r42;
	st.shared.u32 	[%r4], %r41;
	add.s64 	%rd16, %rd13, %rd14;
	ld.global.nc.u32 	%r44, [%rd16];
	mov.u32 	%r45, _ZZ7Kernel1PKiS0_PKjPbPjS4_iiE10s_weighted;
	add.s32 	%r46, %r45, %r42;
	st.shared.u32 	[%r46], %r44;
	add.s64 	%rd3, %rd11, %rd14;
	ld.global.nc.u32 	%r47, [%rd3];
	mov.u32 	%r48, _ZZ7Kernel1PKiS0_PKjPbPjS4_iiE11s_vertexArr;
	add.s32 	%r5, %r48, %r42;
	st.shared.u32 	[%r5], %r47;
	setp.ne.s32 	%p2, %r1, 255;
	@%p2 bra 	$L__BB1_3;
	ld.global.nc.u32 	%r49, [%rd3+4];
	st.shared.u32 	[_ZZ7Kernel1PKiS0_PKjPbPjS4_iiE11s_vertexArr+1024], %r49;
$L__BB1_3:
	cvt.s64.s32 	%rd17, %r3;
	bar.sync 	0;
	cvta.to.global.u64 	%rd18, %rd7;
	add.s64 	%rd4, %rd18, %rd17;
	ld.global.u8 	%rs1, [%rd4];
	setp.ne.s16 	%p3, %rs1, 1;
	@%p3 bra 	$L__BB1_19;
	mov.b16 	%rs2, 0;
	st.global.u8 	[%rd4], %rs2;
	shl.b32 	%r6, %r2, 2;
	add.s32 	%r7, %r5, %r6;
	ld.shared.u32 	%r213, [%r7];
	add.s32 	%r50, %r3, 1;
	setp.ge.s32 	%p4, %r50, %r37;
	@%p4 bra 	$L__BB1_6;
	ld.shared.u32 	%r209, [%r7+4];
$L__BB1_6:
	setp.ge.s32 	%p5, %r213, %r209;
	@%p5 bra 	$L__BB1_19;
	add.s32 	%r11, %r4, %r6;
	sub.s32 	%r12, %r209, %r213;
	and.b32  	%r13, %r12, 15;
	sub.s32 	%r51, %r213, %r209;
	setp.gt.u32 	%p6, %r51, -16;
	@%p6 bra 	$L__BB1_10;
	and.b32  	%r52, %r12, -16;
	neg.s32 	%r211, %r52;
	shl.b32 	%r53, %r213, 2;
	add.s32 	%r55, %r53, %r45;
	add.s32 	%r210, %r55, 32;
$L__BB1_9:
	.pragma "nounroll";
	mul.wide.s32 	%rd19, %r213, 4;
	add.s64 	%rd20, %rd2, %rd19;
	ld.global.nc.u32 	%r56, [%rd20];
	bar.sync 	0;
	mul.wide.s32 	%rd21, %r56, 4;
	add.s64 	%rd22, %rd1, %rd21;
	ld.shared.u32 	%r57, [%r11];
	ld.shared.u32 	%r58, [%r210+-32];
	add.s32 	%r59, %r58, %r57;
	atom.global.min.u32 	%r60, [%rd22], %r59;
	ld.global.nc.u32 	%r61, [%rd20+4];
	bar.sync 	0;
	mul.wide.s32 	%rd23, %r61, 4;
	add.s64 	%rd24, %rd1, %rd23;
	ld.shared.u32 	%r62, [%r11];
	ld.shared.u32 	%r63, [%r210+-28];
	add.s32 	%r64, %r63, %r62;
	atom.global.min.u32 	%r65, [%rd24], %r64;
	ld.global.nc.u32 	%r66, [%rd20+8];
	bar.sync 	0;
	mul.wide.s32 	%rd25, %r66, 4;
	add.s64 	%rd26, %rd1, %rd25;
	ld.shared.u32 	%r67, [%r11];
	ld.shared.u32 	%r68, [%r210+-24];
	add.s32 	%r69, %r68, %r67;
	atom.global.min.u32 	%r70, [%rd26], %r69;
	ld.global.nc.u32 	%r71, [%rd20+12];
	bar.sync 	0;
	mul.wide.s32 	%rd27, %r71, 4;
	add.s64 	%rd28, %rd1, %rd27;
	ld.shared.u32 	%r72, [%r11];
	ld.shared.u32 	%r73, [%r210+-20];
	add.s32 	%r74, %r73, %r72;
	atom.global.min.u32 	%r75, [%rd28], %r74;
	ld.global.nc.u32 	%r76, [%rd20+16];
	bar.sync 	0;
	mul.wide.s32 	%rd29, %r76, 4;
	add.s64 	%rd30, %rd1, %rd29;
	ld.shared.u32 	%r77, [%r11];
	ld.shared.u32 	%r78, [%r210+-16];
	add.s32 	%r79, %r78, %r77;
	atom.global.min.u32 	%r80, [%rd30], %r79;
	ld.global.nc.u32 	%r81, [%rd20+20];
	bar.sync 	0;
	mul.wide.s32 	%rd31, %r81, 4;
	add.s64 	%rd32, %rd1, %rd31;
	ld.shared.u32 	%r82, [%r11];
	ld.shared.u32 	%r83, [%r210+-12];
	add.s32 	%r84, %r83, %r82;
	atom.global.min.u32 	%r85, [%rd32], %r84;
	ld.global.nc.u32 	%r86, [%rd20+24];
	bar.sync 	0;
	mul.wide.s32 	%rd33, %r86, 4;
	add.s64 	%rd34, %rd1, %rd33;
	ld.shared.u32 	%r87, [%r11];
	ld.shared.u32 	%r88, [%r210+-8];
	add.s32 	%r89, %r88, %r87;
	atom.global.min.u32 	%r90, [%rd34], %r89;
	ld.global.nc.u32 	%r91, [%rd20+28];
	bar.sync 	0;
	mul.wide.s32 	%rd35, %r91, 4;
	add.s64 	%rd36, %rd1, %rd35;
	ld.shared.u32 	%r92, [%r11];
	ld.shared.u32 	%r93, [%r210+-4];
	add.s32 	%r94, %r93, %r92;
	atom.global.min.u32 	%r95, [%rd36], %r94;
	ld.global.nc.u32 	%r96, [%rd20+32];
	bar.sync 	0;
	mul.wide.s32 	%rd37, %r96, 4;
	add.s64 	%rd38, %rd1, %rd37;
	ld.shared.u32 	%r97, [%r11];
	ld.shared.u32 	%r98, [%r210];
	add.s32 	%r99, %r98, %r97;
	atom.global.min.u32 	%r100, [%rd38], %r99;
	ld.global.nc.u32 	%r101, [%rd20+36];
	bar.sync 	0;
	mul.wide.s32 	%rd39, %r101, 4;
	add.s64 	%rd40, %rd1, %rd39;
	ld.shared.u32 	%r102, [%r11];
	ld.shared.u32 	%r103, [%r210+4];
	add.s32 	%r104, %r103, %r102;
	atom.global.min.u32 	%r105, [%rd40], %r104;
	ld.global.nc.u32 	%r106, [%rd20+40];
	bar.sync 	0;
	mul.wide.s32 	%rd41, %r106, 4;
	add.s64 	%rd42, %rd1, %rd41;
	ld.shared.u32 	%r107, [%r11];
	ld.shared.u32 	%r108, [%r210+8];
	add.s32 	%r109, %r108, %r107;
	atom.global.min.u32 	%r110, [%rd42], %r109;
	ld.global.nc.u32 	%r111, [%rd20+44];
	bar.sync 	0;
	mul.wide.s32 	%rd43, %r111, 4;
	add.s64 	%rd44, %rd1, %rd43;
	ld.shared.u32 	%r112, [%r11];
	ld.shared.u32 	%r113, [%r210+12];
	add.s32 	%r114, %r113, %r112;
	atom.global.min.u32 	%r115, [%rd44], %r114;
	ld.global.nc.u32 	%r116, [%rd20+48];
	bar.sync 	0;
	mul.wide.s32 	%rd45, %r116, 4;
	add.s64 	%rd46, %rd1, %rd45;
	ld.shared.u32 	%r117, [%r11];
	ld.shared.u32 	%r118, [%r210+16];
	add.s32 	%r119, %r118, %r117;
	atom.global.min.u32 	%r120, [%rd46], %r119;
	ld.global.nc.u32 	%r121, [%rd20+52];
	bar.sync 	0;
	mul.wide.s32 	%rd47, %r121, 4;
	add.s64 	%rd48, %rd1, %rd47;
	ld.shared.u32 	%r122, [%r11];
	ld.shared.u32 	%r123, [%r210+20];
	add.s32 	%r124, %r123, %r122;
	atom.global.min.u32 	%r125, [%rd48], %r124;
	ld.global.nc.u32 	%r126, [%rd20+56];
	bar.sync 	0;
	mul.wide.s32 	%rd49, %r126, 4;
	add.s64 	%rd50, %rd1, %rd49;
	ld.shared.u32 	%r127, [%r11];
	ld.shared.u32 	%r128, [%r210+24];
	add.s32 	%r129, %r128, %r127;
	atom.global.min.u32 	%r130, [%rd50], %r129;
	ld.global.nc.u32 	%r131, [%rd20+60];
	bar.sync 	0;
	mul.wide.s32 	%rd51, %r131, 4;
	add.s64 	%rd52, %rd1, %rd51;
	ld.shared.u32 	%r132, [%r11];
	ld.shared.u32 	%r133, [%r210+28];
	add.s32 	%r134, %r133, %r132;
	atom.global.min.u32 	%r135, [%rd52], %r134;
	add.s32 	%r213, %r213, 16;
	add.s32 	%r211, %r211, 16;
	add.s32 	%r210, %r210, 64;
	setp.ne.s32 	%p7, %r211, 0;
	@%p7 bra 	$L__BB1_9;
$L__BB1_10:
	setp.eq.s32 	%p8, %r13, 0;
	@%p8 bra 	$L__BB1_19;
	and.b32  	%r23, %r12, 7;
	setp.lt.u32 	%p9, %r13, 8;
	@%p9 bra 	$L__BB1_13;
	mul.wide.s32 	%rd53, %r213, 4;
	add.s64 	%rd54, %rd2, %rd53;
	ld.global.nc.u32 	%r136, [%rd54];
	bar.sync 	0;
	mul.wide.s32 	%rd55, %r136, 4;
	add.s64 	%rd56, %rd1, %rd55;
	ld.shared.u32 	%r137, [%r11];
	shl.b32 	%r138, %r213, 2;
	add.s32 	%r140, %r45, %r138;
	ld.shared.u32 	%r141, [%r140];
	add.s32 	%r142, %r141, %r137;
	atom.global.min.u32 	%r143, [%rd56], %r142;
	ld.global.nc.u32 	%r144, [%rd54+4];
	bar.sync 	0;
	mul.wide.s32 	%rd57, %r144, 4;
	add.s64 	%rd58, %rd1, %rd57;
	ld.shared.u32 	%r145, [%r11];
	ld.shared.u32 	%r146, [%r140+4];
	add.s32 	%r147, %r146, %r145;
	atom.global.min.u32 	%r148, [%rd58], %r147;
	ld.global.nc.u32 	%r149, [%rd54+8];
	bar.sync 	0;
	mul.wide.s32 	%rd59, %r149, 4;
	add.s64 	%rd60, %rd1, %rd59;
	ld.shared.u32 	%r150, [%r11];
	ld.shared.u32 	%r151, [%r140+8];
	add.s32 	%r152, %r151, %r150;
	atom.global.min.u32 	%r153, [%rd60], %r152;
	ld.global.nc.u32 	%r154, [%rd54+12];
	bar.sync 	0;
	mul.wide.s32 	%rd61, %r154, 4;
	add.s64 	%rd62, %rd1, %rd61;
	ld.shared.u32 	%r155, [%r11];
	ld.shared.u32 	%r156, [%r140+12];
	add.s32 	%r157, %r156, %r155;
	atom.global.min.u32 	%r158, [%rd62], %r157;
	ld.global.nc.u32 	%r159, [%rd54+16];
	bar.sync 	0;
	mul.wide.s32 	%rd63, %r159, 4;
	add.s64 	%rd64, %rd1, %rd63;
	ld.shared.u32 	%r160, [%r11];
	ld.shared.u32 	%r161, [%r140+16];
	add.s32 	%r162, %r161, %r160;
	atom.global.min.u32 	%r163, [%rd64], %r162;
	ld.global.nc.u32 	%r164, [%rd54+20];
	bar.sync 	0;
	mul.wide.s32 	%rd65, %r164, 4;
	add.s64 	%rd66, %rd1, %rd65;
	ld.shared.u32 	%r165, [%r11];
	ld.shared.u32 	%r166, [%r140+20];
	add.s32 	%r167, %r166, %r165;
	atom.global.min.u32 	%r168, [%rd66], %r167;
	ld.global.nc.u32 	%r169, [%rd54+24];
	bar.sync 	0;
	mul.wide.s32 	%rd67, %r169, 4;
	add.s64 	%rd68, %rd1, %rd67;
	ld.shared.u32 	%r170, [%r11];
	ld.shared.u32 	%r171, [%r140+24];
	add.s32 	%r172, %r171, %r170;
	atom.global.min.u32 	%r173, [%rd68], %r172;
	ld.global.nc.u32 	%r174, [%rd54+28];
	bar.sync 	0;
	mul.wide.s32 	%rd69, %r174, 4;
	add.s64 	%rd70, %rd1, %rd69;
	ld.shared.u32 	%r175, [%r11];
	ld.shared.u32 	%r176, [%r140+28];
	add.s32 	%r177, %r176, %r175;
	atom.global.min.u32 	%r178, [%rd70], %r177;
	add.s32 	%r213, %r213, 8;
$L__BB1_13:
	setp.eq.s32 	%p10, %r23, 0;
	@%p10 bra 	$L__BB1_19;
	and.b32  	%r26, %r12, 3;
	setp.lt.u32 	%p11, %r23, 4;
	@%p11 bra 	$L__BB1_16;
	mul.wide.s32 	%rd71, %r213, 4;
	add.s64 	%rd72, %rd2, %rd71;
	ld.global.nc.u32 	%r179, [%rd72];
	bar.sync 	0;
	mul.wide.s32 	%rd73, %r179, 4;
	add.s64 	%rd74, %rd1, %rd73;
	ld.shared.u32 	%r180, [%r11];
	shl.b32 	%r181, %r213, 2;
	add.s32 	%r183, %r45, %r181;
	ld.shared.u32 	%r184, [%r183];
	add.s32 	%r185, %r184, %r180;
	atom.global.min.u32 	%r186, [%rd74], %r185;
	ld.global.nc.u32 	%r187, [%rd72+4];
	bar.sync 	0;
	mul.wide.s32 	%rd75, %r187, 4;
	add.s64 	%rd76, %rd1, %rd75;
	ld.shared.u32 	%r188, [%r11];
	ld.shared.u32 	%r189, [%r183+4];
	add.s32 	%r190, %r189, %r188;
	atom.global.min.u32 	%r191, [%rd76], %r190;
	ld.global.nc.u32 	%r192, [%rd72+8];
	bar.sync 	0;
	mul.wide.s32 	%rd77, %r192, 4;
	add.s64 	%rd78, %rd1, %rd77;
	ld.shared.u32 	%r193, [%r11];
	ld.shared.u32 	%r194, [%r183+8];
	add.s32 	%r195, %r194, %r193;
	atom.global.min.u32 	%r196, [%rd78], %r195;
	ld.global.nc.u32 	%r197, [%rd72+12];
	bar.sync 	0;
	mul.wide.s32 	%rd79, %r197, 4;
	add.s64 	%rd80, %rd1, %rd79;
	ld.shared.u32 	%r198, [%r11];
	ld.shared.u32 	%r199, [%r183+12];
	add.s32 	%r200, %r199, %r198;
	atom.global.min.u32 	%r201, [%rd80], %r200;
	add.s32 	%r213, %r213, 4;
$L__BB1_16:
	setp.eq.s32 	%p12, %r26, 0;
	@%p12 bra 	$L__BB1_19;
	shl.b32 	%r202, %r213, 2;
	add.s32 	%r217, %r45, %r202;
	neg.s32 	%r216, %r26;
$L__BB1_18:
	.pragma "nounroll";
	mul.wide.s32 	%rd81, %r213, 4;
	add.s64 	%rd82, %rd2, %rd81;
	ld.global.nc.u32 	%r204, [%rd82];
	bar.sync 	0;
	mul.wide.s32 	%rd83, %r204, 4;
	add.s64 	%rd84, %rd1, %rd83;
	ld.shared.u32 	%r205, [%r11];
	ld.shared.u32 	%r206, [%r217];
	add.s32 	%r207, %r206, %r205;
	atom.global.min.u32 	%r208, [%rd84], %r207;
	add.s32 	%r213, %r213, 1;
	add.s32 	%r217, %r217, 4;
	add.s32 	%r216, %r216, 1;
	setp.ne.s32 	%p13, %r216, 0;
	@%p13 bra 	$L__BB1_18;
$L__BB1_19:
	ret;

}
	// .globl	_Z7Kernel2PKiS0_PKjPbPjS4_i
.visible .entry _Z7Kernel2PKiS0_PKjPbPjS4_i(
	.param .u64 .ptr .align 1 _Z7Kernel2PKiS0_PKjPbPjS4_i_param_0,
	.param .u64 .ptr .align 1 _Z7Kernel2PKiS0_PKjPbPjS4_i_param_1,
	.param .u64 .ptr .align 1 _Z7Kernel2PKiS0_PKjPbPjS4_i_param_2,
	.param .u64 .ptr .align 1 _Z7Kernel2PKiS0_PKjPbPjS4_i_param_3,
	.param .u64 .ptr .align 1 _Z7Kernel2PKiS0_PKjPbPjS4_i_param_4,
	.param .u64 .ptr .align 1 _Z7Kernel2PKiS0_PKjPbPjS4_i_param_5,
	.param .u32 _Z7Kernel2PKiS0_PKjPbPjS4_i_param_6
)
{
	.reg .pred 	%p<3>;
	.reg .b16 	%rs<2>;
	.reg .b32 	%r<10>;
	.reg .b64 	%rd<12>;

	ld.param.u64 	%rd3, [_Z7Kernel2PKiS0_PKjPbPjS4_i_param_3];
	ld.param.u64 	%rd4, [_Z7Kernel2PKiS0_PKjPbPjS4_i_param_4];
	ld.param.u64 	%rd5, [_Z7Kernel2PKiS0_PKjPbPjS4_i_param_5];
	ld.param.u32 	%r5, [_Z7Kernel2PKiS0_PKjPbPjS4_i_param_6];
	mov.u32 	%r6, %ctaid.x;
	mov.u32 	%r7, %ntid.x;
	mov.u32 	%r8, %tid.x;
	mad.lo.s32 	%r1, %r6, %r7, %r8;
	setp.ge.s32 	%p1, %r1, %r5;
	@%p1 bra 	$L__BB2_4;
	cvta.to.global.u64 	%rd6, %rd4;
	cvta.to.global.u64 	%rd7, %rd5;
	mul.wide.s32 	%rd8, %r1, 4;
	add.s64 	%rd1, %rd6, %rd8;
	ld.global.u32 	%r9, [%rd1];
	add.s64 	%rd2, %rd7, %rd8;
	ld.global.u32 	%r3, [%rd2];
	setp.le.u32 	%p2, %r9, %r3;
	@%p2 bra 	$L__BB2_3;
	cvt.s64.s32 	%rd9, %r1;
	st.global.u32 	[%rd1], %r3;
	cvta.to.global.u64 	%rd10, %rd3;
	add.s64 	%rd11, %rd10, %rd9;
	mov.b16 	%rs1, 1;
	st.global.u8 	[%rd11], %rs1;
	mov.u32 	%r9, %r3;
$L__BB2_3:
	st.global.u32 	[%rd2], %r9;
$L__BB2_4:
	ret;

}


// ===== COMPILED SASS (sm_100) =====

	.target	sm_100

	.elftype	@"ET_EXEC"


//--------------------- .note.nv.tkinfo           --------------------------
	.section	.note.nv.tkinfo,"",@"SHT_NOTE"
	.sectionflags	@"SHF_NOTE_NV_TKINFO"
	.tkinfo
        /*0018*/ 	.word	0x00000002
        /*0030*/ 	.string	""
        /*0030*/ 	.string	"ptxas"
        /*0030*/ 	.string	"Cuda compilation tools, release 13.0, V13.0.88"
        /*0030*/ 	.string	"Build cuda_13.0.r13.0/compiler.36424714_0"
        /*0030*/ 	.string	"-arch sm_100 -m 64 "



//--------------------- .note.nv.cuinfo           --------------------------
	.section	.note.nv.cuinfo,"",@"SHT_NOTE"
	.sectionflags	@"SHF_NOTE_NV_CUINFO"
        /*0018*/ 	.short	0x0002
        /*001a*/ 	.short	0x0064
        /*001c*/ 	.short	0x0082
	.zero		2


//--------------------- .nv.info                  --------------------------
	.section	.nv.info,"",@"SHT_CUDA_INFO"
	.align	4


	//----- nvinfo : EIATTR_REGCOUNT
	.align		4
        /*0000*/ 	.byte	0x04, 0x2f
        /*0002*/ 	.short	(.L_1 - .L_0)
	.align		4
.L_0:
        /*0004*/ 	.word	index@(_Z16initializeArraysPbPjS0_ii)
        /*0008*/ 	.word	0x0000000e


	//----- nvinfo : EIATTR_FRAME_SIZE
	.align		4
.L_1:
        /*000c*/ 	.byte	0x04, 0x11
        /*000e*/ 	.short	(.L_3 - .L_2)
	.align		4
.L_2:
        /*0010*/ 	.word	index@(_Z16initializeArraysPbPjS0_ii)
        /*0014*/ 	.word	0x00000000


	//----- nvinfo : EIATTR_REGCOUNT
	.align		4
.L_3:
        /*0018*/ 	.byte	0x04, 0x2f
        /*001a*/ 	.short	(.L_5 - .L_4)
	.align		4
.L_4:
        /*001c*/ 	.word	index@(_Z7Kernel1PKiS0_PKjPbPjS4_ii)
        /*0020*/ 	.word	0x00000020


	//----- nvinfo : EIATTR_FRAME_SIZE
	.align		4
.L_5:
        /*0024*/ 	.byte	0x04, 0x11
        /*0026*/ 	.short	(.L_7 - .L_6)
	.align		4
.L_6:
        /*0028*/ 	.word	index@(_Z7Kernel1PKiS0_PKjPbPjS4_ii)
        /*002c*/ 	.word	0x00000000


	//----- nvinfo : EIATTR_REGCOUNT
	.align		4
.L_7:
        /*0030*/ 	.byte	0x04, 0x2f
        /*0032*/ 	.short	(.L_9 - .L_8)
	.align		4
.L_8:
        /*0034*/ 	.word	index@(_Z7Kernel2PKiS0_PKjPbPjS4_i)
        /*0038*/ 	.word	0x0000000e


	//----- nvinfo : EIATTR_FRAME_SIZE
	.align		4
.L_9:
        /*003c*/ 	.byte	0x04, 0x11
        /*003e*/ 	.short	(.L_11 - .L_10)
	.align		4
.L_10:
        /*0040*/ 	.word	index@(_Z7Kernel2PKiS0_PKjPbPjS4_i)
        /*0044*/ 	.word	0x00000000


	//----- nvinfo : EIATTR_MIN_STACK_SIZE
	.align		4
.L_11:
        /*0048*/ 	.byte	0x04, 0x12
        /*004a*/ 	.short	(.L_13 - .L_12)
	.align		4
.L_12:
        /*004c*/ 	.word	index@(_Z7Kernel2PKiS0_PKjPbPjS4_i)
        /*0050*/ 	.word	0x00000000


	//----- nvinfo : EIATTR_MIN_STACK_SIZE
	.align		4
.L_13:
        /*0054*/ 	.byte	0x04, 0x12
        /*0056*/ 	.short	(.L_15 - .L_14)
	.align		4
.L_14:
        /*0058*/ 	.word	index@(_Z7Kernel1PKiS0_PKjPbPjS4_ii)
        /*005c*/ 	.word	0x00000000


	//----- nvinfo : EIATTR_MIN_STACK_SIZE
	.align		4
.L_15:
        /*0060*/ 	.byte	0x04, 0x12
        /*0062*/ 	.short	(.L_17 - .L_16)
	.align		4
.L_16:
        /*0064*/ 	.word	index@(_Z16initializeArraysPbPjS0_ii)
        /*0068*/ 	.word	0x00000000
.L_17:


//--------------------- .nv.compat                --------------------------
	.section	.nv.compat,"",@"SHT_CUDA_COMPAT_INFO"
	.align	4
        /*0000*/ 	.byte	0x02, 0x09, 0x00, 0x00, 0x02, 0x02, 0x01, 0x00, 0x02, 0x05, 0x05, 0x00, 0x03, 0x07, 0x01, 0x01
        /*0010*/ 	.byte	0x02, 0x03, 0x00, 0x00, 0x02, 0x06, 0x01, 0x00, 0x04, 0x0b, 0x08, 0x00, 0x09, 0x00, 0x00, 0x00
        /*0020*/ 	.byte	0x00, 0x00, 0x00, 0x00


//--------------------- .nv.info._Z7Kernel2PKiS0_PKjPbPjS4_i --------------------------
	.section	.nv.info._Z7Kernel2PKiS0_PKjPbPjS4_i,"",@"SHT_CUDA_INFO"
	.sectionflags	@""
	.align	4


	//----- nvinfo : EIATTR_CUDA_API_VERSION
	.align		4
        /*0000*/ 	.byte	0x04, 0x37
        /*0002*/ 	.short	(.L_19 - .L_18)
.L_18:
        /*0004*/ 	.word	0x00000082


	//----- nvinfo : EIATTR_KPARAM_INFO
	.align		4
.L_19:
        /*0008*/ 	.byte	0x04, 0x17
        /*000a*/ 	.short	(.L_21 - .L_20)
.L_20:
        /*000c*/ 	.word	0x00000000
        /*0010*/ 	.short	0x0006
        /*0012*/ 	.short	0x0030
        /*0014*/ 	.byte	0x00, 0xf0, 0x11, 0x00


	//----- nvinfo : EIATTR_KPARAM_INFO
	.align		4
.L_21:
        /*0018*/ 	.byte	0x04, 0x17
        /*001a*/ 	.short	(.L_23 - .L_22)
.L_22:
        /*001c*/ 	.word	0x00000000
        /*0020*/ 	.short	0x0005
        /*0022*/ 	.short	0x0028
        /*0024*/ 	.byte	0x00, 0xf5, 0x21, 0x00


	//----- nvinfo : EIATTR_KPARAM_INFO
	.align		4
.L_23:
        /*0028*/ 	.byte	0x04, 0x17
        /*002a*/ 	.short	(.L_25 - .L_24)
.L_24:
        /*002c*/ 	.word	0x00000000
        /*0030*/ 	.short	0x0004
        /*0032*/ 	.short	0x0020
        /*0034*/ 	.byte	0x00, 0xf5, 0x21, 0x00


	//----- nvinfo : EIATTR_KPARAM_INFO
	.align		4
.L_25:
        /*0038*/ 	.byte	0x04, 0x17
        /*003a*/ 	.short	(.L_27 - .L_26)
.L_26:
        /*003c*/ 	.word	0x00000000
        /*0040*/ 	.short	0x0003
        /*0042*/ 	.short	0x0018
        /*0044*/ 	.byte	0x00, 0xf5, 0x21, 0x00


	//----- nvinfo : EIATTR_KPARAM_INFO
	.align		4
.L_27:
        /*0048*/ 	.byte	0x04, 0x17
        /*004a*/ 	.short	(.L_29 - .L_28)
.L_28:
        /*004c*/ 	.word	0x00000000
        /*0050*/ 	.short	0x0002
        /*0052*/ 	.short	0x0010
        /*0054*/ 	.byte	0x00, 0xf5, 0x21, 0x00


	//----- nvinfo : EIATTR_KPARAM_INFO
	.align		4
.L_29:
        /*0058*/ 	.byte	0x04, 0x17
        /*005a*/ 	.short	(.L_31 - .L_30)
.L_30:
        /*005c*/ 	.word	0x00000000
        /*0060*/ 	.short	0x0001
        /*0062*/ 	.short	0x0008
        /*0064*/ 	.byte	0x00, 0xf5, 0x21, 0x00


	//----- nvinfo : EIATTR_KPARAM_INFO
	.align		4
.L_31:
        /*0068*/ 	.byte	0x04, 0x17
        /*006a*/ 	.short	(.L_33 - .L_32)
.L_32:
        /*006c*/ 	.word	0x00000000
        /*0070*/ 	.short	0x0000
        /*0072*/ 	.short	0x0000
        /*0074*/ 	.byte	0x00, 0xf5, 0x21, 0x00


	//----- nvinfo : EIATTR_SPARSE_MMA_MASK
	.align		4
.L_33:
        /*0078*/ 	.byte	0x03, 0x50
        /*007a*/ 	.short	0x0000


	//----- nvinfo : EIATTR_MAXREG_COUNT
	.align		4
        /*007c*/ 	.byte	0x03, 0x1b
        /*007e*/ 	.short	0x00ff


	//----- nvinfo : EIATTR_MERCURY_ISA_VERSION
	.align		4
        /*0080*/ 	.byte	0x03, 0x5f
        /*0082*/ 	.short	0x0101


	//----- nvinfo : EIATTR_VRC_CTA_INIT_COUNT
	.align		4
        /*0084*/ 	.byte	0x02, 0x4a
	.zero		1
	.zero		1


	//----- nvinfo : EIATTR_EXIT_INSTR_OFFSETS
	.align		4
        /*0088*/ 	.byte	0x04, 0x1c
        /*008a*/ 	.short	(.L_35 - .L_34)


	//   ....[0]....
.L_34:
        /*008c*/ 	.word	0x00000070


	//   ....[1]....
        /*0090*/ 	.word	0x00000180


	//----- nvinfo : EIATTR_CBANK_PARAM_SIZE
	.align		4
.L_35:
        /*0094*/ 	.byte	0x03, 0x19
        /*0096*/ 	.short	0x0034


	//----- nvinfo : EIATTR_PARAM_CBANK
	.align		4
        /*0098*/ 	.byte	0x04, 0x0a
        /*009a*/ 	.short	(.L_37 - .L_36)
	.align		4
.L_36:
        /*009c*/ 	.word	index@(.nv.constant0._Z7Kernel2PKiS0_PKjPbPjS4_i)
        /*00a0*/ 	.short	0x0380
        /*00a2*/ 	.short	0x0034


	//----- nvinfo : EIATTR_SW_WAR
	.align		4
.L_37:
        /*00a4*/ 	.byte	0x04, 0x36
        /*00a6*/ 	.short	(.L_39 - .L_38)
.L_38:
        /*00a8*/ 	.word	0x00000008
.L_39:


//--------------------- .nv.info._Z7Kernel1PKiS0_PKjPbPjS4_ii --------------------------
	.section	.nv.info._Z7Kernel1PKiS0_PKjPbPjS4_ii,"",@"SHT_CUDA_INFO"
	.sectionflags	@""
	.align	4


	//----- nvinfo : EIATTR_CUDA_API_VERSION
	.align		4
        /*0000*/ 	.byte	0x04, 0x37
        /*0002*/ 	.short	(.L_41 - .L_40)
.L_40:
        /*0004*/ 	.word	0x00000082


	//----- nvinfo : EIATTR_KPARAM_INFO
	.align		4
.L_41:
        /*0008*/ 	.byte	0x04, 0x17
        /*000a*/ 	.short	(.L_43 - .L_42)
.L_42:
        /*000c*/ 	.word	0x00000000
        /*0010*/ 	.short	0x0007
        /*0012*/ 	.short	0x0034
        /*0014*/ 	.byte	0x00, 0xf0, 0x11, 0x00


	//----- nvinfo : EIATTR_KPARAM_INFO
	.align		4
.L_43:
        /*0018*/ 	.byte	0x04, 0x17
        /*001a*/ 	.short	(.L_45 - .L_44)
.L_44:
        /*001c*/ 	.word	0x00000000
        /*0020*/ 	.short	0x0006
        /*0022*/ 	.short	0x0030
        /*0024*/ 	.byte	0x00, 0xf0, 0x11, 0x00


	//----- nvinfo : EIATTR_KPARAM_INFO
	.align		4
.L_45:
        /*0028*/ 	.byte	0x04, 0x17
        /*002a*/ 	.short	(.L_47 - .L_46)
.L_46:
        /*002c*/ 	.word	0x00000000
        /*0030*/ 	.short	0x0005
        /*0032*/ 	.short	0x0028
        /*0034*/ 	.byte	0x00, 0xf5, 0x21, 0x00


	//----- nvinfo : EIATTR_KPARAM_INFO
	.align		4
.L_47:
        /*0038*/ 	.byte	0x04, 0x17
        /*003a*/ 	.short	(.L_49 - .L_48)
.L_48:
        /*003c*/ 	.word	0x00000000
        /*0040*/ 	.short	0x0004
        /*0042*/ 	.short	0x0020
        /*0044*/ 	.byte	0x00, 0xf5, 0x21, 0x00


	//----- nvinfo : EIATTR_KPARAM_INFO
	.align		4
.L_49:
        /*0048*/ 	.byte	0x04, 0x17
        /*004a*/ 	.short	(.L_51 - .L_50)
.L_50:
        /*004c*/ 	.word	0x00000000
        /*0050*/ 	.short	0x0003
        /*0052*/ 	.short	0x0018
        /*0054*/ 	.byte	0x00, 0xf5, 0x21, 0x00


	//----- nvinfo : EIATTR_KPARAM_INFO
	.align		4
.L_51:
        /*0058*/ 	.byte	0x04, 0x17
        /*005a*/ 	.short	(.L_53 - .L_52)
.L_52:
        /*005c*/ 	.word	0x00000000
        /*0060*/ 	.short	0x0002
        /*0062*/ 	.short	0x0010
        /*0064*/ 	.byte	0x00, 0xf5, 0x21, 0x00


	//----- nvinfo : EIATTR_KPARAM_INFO
	.align		4
.L_53:
        /*0068*/ 	.byte	0x04, 0x17
        /*006a*/ 	.short	(.L_55 - .L_54)
.L_54:
        /*006c*/ 	.word	0x00000000
        /*0070*/ 	.short	0x0001
        /*0072*/ 	.short	0x0008
        /*0074*/ 	.byte	0x00, 0xf5, 0x21, 0x00


	//----- nvinfo : EIATTR_KPARAM_INFO
	.align		4
.L_55:
        /*0078*/ 	.byte	0x04, 0x17
        /*007a*/ 	.short	(.L_57 - .L_56)
.L_56:
        /*007c*/ 	.word	0x00000000
        /*0080*/ 	.short	0x0000
        /*0082*/ 	.short	0x0000
        /*0084*/ 	.byte	0x00, 0xf5, 0x21, 0x00


	//----- nvinfo : EIATTR_SPARSE_MMA_MASK
	.align		4
.L_57:
        /*0088*/ 	.byte	0x03, 0x50
        /*008a*/ 	.short	0x0000


	//----- nvinfo : EIATTR_MAXREG_COUNT
	.align		4
        /*008c*/ 	.byte	0x03, 0x1b
        /*008e*/ 	.short	0x00ff


	//----- nvinfo : EIATTR_NUM_BARRIERS
	.align		4
        /*0090*/ 	.byte	0x02, 0x4c
        /*0092*/ 	.byte	0x01
	.zero		1


	//----- nvinfo : EIATTR_MERCURY_ISA_VERSION
	.align		4
        /*0094*/ 	.byte	0x03, 0x5f
        /*0096*/ 	.short	0x0101


	//----- nvinfo : EIATTR_VRC_CTA_INIT_COUNT
	.align		4
        /*0098*/ 	.byte	0x02, 0x4a
	.zero		1
	.zero		1


	//----- nvinfo : EIATTR_EXIT_INSTR_OFFSETS
	.align		4
        /*009c*/ 	.byte	0x04, 0x1c
        /*009e*/ 	.short	(.L_59 - .L_58)


	//   ....[0]....
.L_58:
        /*00a0*/ 	.word	0x00000080


	//   ....[1]....
        /*00a4*/ 	.word	0x00000290


	//   ....[2]....
        /*00a8*/ 	.word	0x00000330


	//   ....[3]....
        /*00ac*/ 	.word	0x00000b80


	//   ....[4]....
        /*00b0*/ 	.word	0x00000fb0


	//   ....[5]....
        /*00b4*/ 	.word	0x00001220


	//   ....[6]....
        /*00b8*/ 	.word	0x00001350


	//----- nvinfo : EIATTR_CRS_STACK_SIZE
	.align		4
.L_59:
        /*00bc*/ 	.byte	0x04, 0x1e
        /*00be*/ 	.short	(.L_61 - .L_60)
.L_60:
        /*00c0*/ 	.word	0x00000000


	//----- nvinfo : EIATTR_CBANK_PARAM_SIZE
	.align		4
.L_61:
        /*00c4*/ 	.byte	0x03, 0x19
        /*00c6*/ 	.short	0x0038


	//----- nvinfo : EIATTR_PARAM_CBANK
	.align		4
        /*00c8*/ 	.byte	0x04, 0x0a
        /*00ca*/ 	.short	(.L_63 - .L_62)
	.align		4
.L_62:
        /*00cc*/ 	.word	index@(.nv.constant0._Z7Kernel1PKiS0_PKjPbPjS4_ii)
        /*00d0*/ 	.short	0x0380
        /*00d2*/ 	.short	0x0038


	//----- nvinfo : EIATTR_SW_WAR
	.align		4
.L_63:
        /*00d4*/ 	.byte	0x04, 0x36
        /*00d6*/ 	.short	(.L_65 - .L_64)
.L_64:
        /*00d8*/ 	.word	0x00000008
.L_65:


//--------------------- .nv.info._Z16initializeArraysPbPjS0_ii --------------------------
	.section	.nv.info._Z16initializeArraysPbPjS0_ii,"",@"SHT_CUDA_INFO"
	.sectionflags	@""
	.align	4


	//----- nvinfo : EIATTR_CUDA_API_VERSION
	.align		4
        /*0000*/ 	.byte	0x04, 0x37
        /*0002*/ 	.short	(.L_67 - .L_66)
.L_66:
        /*0004*/ 	.word	0x00000082


	//----- nvinfo : EIATTR_KPARAM_INFO
	.align		4
.L_67:
        /*0008*/ 	.byte	0x04, 0x17
        /*000a*/ 	.short	(.L_69 - .L_68)
.L_68:
        /*000c*/ 	.word	0x00000000
        /*0010*/ 	.short	0x0004
        /*0012*/ 	.short	0x001c
        /*0014*/ 	.byte	0x00, 0xf0, 0x11, 0x00


	//----- nvinfo : EIATTR_KPARAM_INFO
	.align		4
.L_69:
        /*0018*/ 	.byte	0x04, 0x17
        /*001a*/ 	.short	(.L_71 - .L_70)
.L_70:
        /*001c*/ 	.word	0x00000000
        /*0020*/ 	.short	0x0003
        /*0022*/ 	.short	0x0018
        /*0024*/ 	.byte	0x00, 0xf0, 0x11, 0x00


	//----- nvinfo : EIATTR_KPARAM_INFO
	.align		4
.L_71:
        /*0028*/ 	.byte	0x04, 0x17
        /*002a*/ 	.short	(.L_73 - .L_72)
.L_72:
        /*002c*/ 	.word	0x00000000
        /*0030*/ 	.short	0x0002
        /*0032*/ 	.short	0x0010
        /*0034*/ 	.byte	0x00, 0xf5, 0x21, 0x00


	//----- nvinfo : EIATTR_KPARAM_INFO
	.align		4
.L_73:
        /*0038*/ 	.byte	0x04, 0x17
        /*003a*/ 	.short	(.L_75 - .L_74)
.L_74:
        /*003c*/ 	.word	0x00000000
        /*0040*/ 	.short	0x0001
        /*0042*/ 	.short	0x0008
        /*0044*/ 	.byte	0x00, 0xf5, 0x21, 0x00


	//----- nvinfo : EIATTR_KPARAM_INFO
	.align		4
.L_75:
        /*0048*/ 	.byte	0x04, 0x17
        /*004a*/ 	.short	(.L_77 - .L_76)
.L_76:
        /*004c*/ 	.word	0x00000000
        /*0050*/ 	.short	0x0000
        /*0052*/ 	.short	0x0000
        /*0054*/ 	.byte	0x00, 0xf5, 0x21, 0x00


	//----- nvinfo : EIATTR_SPARSE_MMA_MASK
	.align		4
.L_77:
        /*0058*/ 	.byte	0x03, 0x50
        /*005a*/ 	.short	0x0000


	//----- nvinfo : EIATTR_MAXREG_COUNT
	.align		4
        /*005c*/ 	.byte	0x03, 0x1b
        /*005e*/ 	.short	0x00ff


	//----- nvinfo : EIATTR_MERCURY_ISA_VERSION
	.align		4
        /*0060*/ 	.byte	0x03, 0x5f
        /*0062*/ 	.short	0x0101


	//----- nvinfo : EIATTR_VRC_CTA_INIT_COUNT
	.align		4
        /*0064*/ 	.byte	0x02, 0x4a
	.zero		1
	.zero		1


	//----- nvinfo : EIATTR_EXIT_INSTR_OFFSETS
	.align		4
        /*0068*/ 	.byte	0x04, 0x1c
        /*006a*/ 	.short	(.L_79 - .L_78)


	//   ....[0]....
.L_78:
        /*006c*/ 	.word	0x00000070


	//   ....[1]....
        /*0070*/ 	.word	0x00000170


	//   ....[2]....
        /*0074*/ 	.word	0x00000230


	//----- nvinfo : EIATTR_CRS_STACK_SIZE
	.align		4
.L_79:
        /*0078*/ 	.byte	0x04, 0x1e
        /*007a*/ 	.short	(.L_81 - .L_80)
.L_80:
        /*007c*/ 	.word	0x00000000


	//----- nvinfo : EIATTR_CBANK_PARAM_SIZE
	.align		4
.L_81:
        /*0080*/ 	.byte	0x03, 0x19
        /*0082*/ 	.short	0x0020


	//----- nvinfo : EIATTR_PARAM_CBANK
	.align		4
        /*0084*/ 	.byte	0x04, 0x0a
        /*0086*/ 	.short	(.L_83 - .L_82)
	.align		4
.L_82:
        /*0088*/ 	.word	index@(.nv.constant0._Z16initializeArraysPbPjS0_ii)
        /*008c*/ 	.short	0x0380
        /*008e*/ 	.short	0x0020


	//----- nvinfo : EIATTR_SW_WAR
	.align		4
.L_83:
        /*0090*/ 	.byte	0x04, 0x36
        /*0092*/ 	.short	(.L_85 - .L_84)
.L_84:
        /*0094*/ 	.word	0x00000008
.L_85:


//--------------------- .nv.callgraph             --------------------------
	.section	.nv.callgraph,"",@"SHT_CUDA_CALLGRAPH"
	.align	4
	.sectionentsize	8
	.align		4
        /*0000*/ 	.word	0x00000000
	.align		4
        /*0004*/ 	.word	0xffffffff
	.align		4
        /*0008*/ 	.word	0x00000000
	.align		4
        /*000c*/ 	.word	0xfffffffe
	.align		4
        /*0010*/ 	.word	0x00000000
	.align		4
        /*0014*/ 	.word	0xfffffffd
	.align		4
        /*0018*/ 	.word	0x00000000
	.align		4
        /*001c*/ 	.word	0xfffffffc


//--------------------- .text._Z7Kernel2PKiS0_PKjPbPjS4_i --------------------------
	.section	.text._Z7Kernel2PKiS0_PKjPbPjS4_i,"ax",@progbits
	.align	128
        .global         _Z7Kernel2PKiS0_PKjPbPjS4_i
        .type           _Z7Kernel2PKiS0_PKjPbPjS4_i,@function
        .size           _Z7Kernel2PKiS0_PKjPbPjS4_i,(.L_x_9 - _Z7Kernel2PKiS0_PKjPbPjS4_i)
        .other          _Z7Kernel2PKiS0_PKjPbPjS4_i,@"STO_CUDA_ENTRY STV_DEFAULT"
_Z7Kernel2PKiS0_PKjPbPjS4_i:
.text._Z7Kernel2PKiS0_PKjPbPjS4_i:
[----:B------:R-:W-:Y:S01]  /*0000*/  LDC R1, c[0x0][0x37c] ;  /* 0x0000df00ff017b82 */ /* 0x000fe20000000800 */
[----:B------:R-:W0:Y:S07]  /*0010*/  S2R R0, SR_TID.X ;  /* 0x0000000000007919 */ /* 0x000e2e0000002100 */
[----:B------:R-:W0:Y:S01]  /*0020*/  S2UR UR4, SR_CTAID.X ;  /* 0x00000000000479c3 */ /* 0x000e220000002500 */
[----:B------:R-:W1:Y:S07]  /*0030*/  LDCU UR5, c[0x0][0x3b0] ;  /* 0x00007600ff0577ac */ /* 0x000e6e0008000800 */
[----:B------:R-:W0:Y:S02]  /*0040*/  LDC R7, c[0x0][0x360] ;  /* 0x0000d800ff077b82 */ /* 0x000e240000000800 */
[----:B0-----:R-:W-:-:S05]  /*0050*/  IMAD R7, R7, UR4, R0 ;  /* 0x0000000407077c24 */ /* 0x001fca000f8e0200 */
[----:B-1----:R-:W-:-:S13]  /*0060*/  ISETP.GE.AND P0, PT, R7, UR5, PT ;  /* 0x0000000507007c0c */ /* 0x002fda000bf06270 */
[----:B------:R-:W-:Y:S05]  /*0070*/  @P0 EXIT ;  /* 0x000000000000094d */ /* 0x000fea0003800000 */
[----:B------:R-:W0:Y:S01]  /*0080*/  LDC.64 R2, c[0x0][0x3a0] ;  /* 0x0000e800ff027b82 */ /* 0x000e220000000a00 */
[----:B------:R-:W1:Y:S07]  /*0090*/  LDCU.64 UR4, c[0x0][0x358] ;  /* 0x00006b00ff0477ac */ /* 0x000e6e0008000a00 */
[----:B------:R-:W2:Y:S01]  /*00a0*/  LDC.64 R4, c[0x0][0x3a8] ;  /* 0x0000ea00ff047b82 */ /* 0x000ea20000000a00 */
[----:B0-----:R-:W-:-:S05]  /*00b0*/  IMAD.WIDE R2, R7, 0x4, R2 ;  /* 0x0000000407027825 */ /* 0x001fca00078e0202 */
[----:B-1----:R-:W3:Y:S01]  /*00c0*/  LDG.E R0, desc[UR4][R2.64] ;  /* 0x0000000402007981 */ /* 0x002ee2000c1e1900 */
[----:B--2---:R-:W-:-:S05]  /*00d0*/  IMAD.WIDE R4, R7, 0x4, R4 ;  /* 0x0000000407047825 */ /* 0x004fca00078e0204 */
[----:B------:R-:W3:Y:S01]  /*00e0*/  LDG.E R9, desc[UR4][R4.64] ;  /* 0x0000000404097981 */ /* 0x000ee2000c1e1900 */
[----:B------:R-:W-:Y:S01]  /*00f0*/  IMAD.MOV.U32 R8, RZ, RZ, 0x1 ;  /* 0x00000001ff087424 */ /* 0x000fe200078e00ff */
[----:B---3--:R-:W-:-:S13]  /*0100*/  ISETP.GT.U32.AND P0, PT, R0, R9, PT ;  /* 0x000000090000720c */ /* 0x008fda0003f04070 */
[----:B------:R-:W0:Y:S01]  /*0110*/  @P0 LDC.64 R10, c[0x0][0x398] ;  /* 0x0000e600ff0a0b82 */ /* 0x000e220000000a00 */
[----:B------:R-:W-:Y:S01]  /*0120*/  @P0 MOV R0, R9 ;  /* 0x0000000900000202 */ /* 0x000fe20000000f00 */
[----:B------:R-:W-:Y:S01]  /*0130*/  @P0 STG.E desc[UR4][R2.64], R9 ;  /* 0x0000000902000986 */ /* 0x000fe2000c101904 */
[----:B0-----:R-:W-:-:S04]  /*0140*/  @P0 IADD3 R6, P1, PT, R7, R10, RZ ;  /* 0x0000000a07060210 */ /* 0x001fc80007f3e0ff */
[----:B------:R-:W-:-:S05]  /*0150*/  @P0 LEA.HI.X.SX32 R7, R7, R11, 0x1, P1 ;  /* 0x0000000b07070211 */ /* 0x000fca00008f0eff */
[----:B------:R-:W-:Y:S04]  /*0160*/  @P0 STG.E.U8 desc[UR4][R6.64], R8 ;  /* 0x0000000806000986 */ /* 0x000fe8000c101104 */
[----:B------:R-:W-:Y:S01]  /*0170*/  STG.E desc[UR4][R4.64], R0 ;  /* 0x0000000004007986 */ /* 0x000fe2000c101904 */
[----:B------:R-:W-:Y:S05]  /*0180*/  EXIT ;  /* 0x000000000000794d */ /* 0x000fea0003800000 */
.L_x_0:
[----:B------:R-:W-:-:S00]  /*0190*/  BRA `(.L_x_0) ;  /* 0xfffffffc00fc7947 */ /* 0x000fc0000383ffff */
[----:B------:R-:W-:-:S00]  /*01a0*/  NOP ;  /* 0x0000000000007918 */ /* 0x000fc00000000000 */
        /* <DEDUP_REMOVED lines=13> */
.L_x_9:


//--------------------- .text._Z7Kernel1PKiS0_PKjPbPjS4_ii --------------------------
	.section	.text._Z7Kernel1PKiS0_PKjPbPjS4_ii,"ax",@progbits
	.align	128
        .global         _Z7Kernel1PKiS0_PKjPbPjS4_ii
        .type           _Z7Kernel1PKiS0_PKjPbPjS4_ii,@function
        .size           _Z7Kernel1PKiS0_PKjPbPjS4_ii,(.L_x_10 - _Z7Kernel1PKiS0_PKjPbPjS4_ii)
        .other          _Z7Kernel1PKiS0_PKjPbPjS4_ii,@"STO_CUDA_ENTRY STV_DEFAULT"
_Z7Kernel1PKiS0_PKjPbPjS4_ii:
.text._Z7Kernel1PKiS0_PKjPbPjS4_ii:
[----:B------:R-:W-:Y:S01]  /*0000*/  LDC R1, c[0x0][0x37c] ;  /* 0x0000df00ff017b82 */ /* 0x000fe20000000800 */
[----:B------:R-:W0:Y:S07]  /*0010*/  S2R R12, SR_TID.X ;  /* 0x00000000000c7919 */ /* 0x000e2e0000002100 */
[----:B------:R-:W1:Y:S01]  /*0020*/  S2UR UR4, SR_CTAID.X ;  /* 0x00000000000479c3 */ /* 0x000e620000002500 */
[----:B------:R-:W2:Y:S07]  /*0030*/  LDCU UR10, c[0x0][0x3b0] ;  /* 0x00007600ff0a77ac */ /* 0x000eae0008000800 */
[----:B------:R-:W1:Y:S02]  /*0040*/  LDC R13, c[0x0][0x360] ;  /* 0x0000d800ff0d7b82 */ /* 0x000e640000000800 */
[----:B-1----:R-:W-:-:S05]  /*0050*/  IMAD R13, R13, UR4, RZ ;  /* 0x000000040d0d7c24 */ /* 0x002fca000f8e02ff */
[----:B0-----:R-:W-:-:S04]  /*0060*/  IADD3 R9, PT, PT, R13, R12, RZ ;  /* 0x0000000c0d097210 */ /* 0x001fc80007ffe0ff */
[----:B--2---:R-:W-:-:S13]  /*0070*/  ISETP.GE.AND P0, PT, R9, UR10, PT ;  /* 0x0000000a09007c0c */ /* 0x004fda000bf06270 */
[----:B------:R-:W-:Y:S05]  /*0080*/  @P0 EXIT ;  /* 0x000000000000094d */ /* 0x000fea0003800000 */
[----:B------:R-:W0:Y:S01]  /*0090*/  LDC.64 R2, c[0x0][0x3a0] ;  /* 0x0000e800ff027b82 */ /* 0x000e220000000a00 */
[----:B------:R-:W1:Y:S01]  /*00a0*/  LDCU.64 UR8, c[0x0][0x358] ;  /* 0x00006b00ff0877ac */ /* 0x000e620008000a00 */
[----:B------:R-:W-:Y:S01]  /*00b0*/  ISETP.NE.AND P0, PT, R12, 0xff, PT ;  /* 0x000000ff0c00780c */ /* 0x000fe20003f05270 */
[----:B------:R-:W2:Y:S05]  /*00c0*/  LDCU.64 UR12, c[0x0][0x398] ;  /* 0x00007300ff0c77ac */ /* 0x000eaa0008000a00 */
[----:B------:R-:W3:Y:S08]  /*00d0*/  LDC.64 R4, c[0x0][0x390] ;  /* 0x0000e400ff047b82 */ /* 0x000ef00000000a00 */
[----:B------:R-:W4:Y:S01]  /*00e0*/  LDC.64 R6, c[0x0][0x380] ;  /* 0x0000e000ff067b82 */ /* 0x000f220000000a00 */
[----:B0-----:R-:W-:-:S05]  /*00f0*/  IMAD.WIDE R2, R9, 0x4, R2 ;  /* 0x0000000409027825 */ /* 0x001fca00078e0202 */
[----:B-1----:R-:W5:Y:S01]  /*0100*/  LDG.E.CONSTANT R0, desc[UR8][R2.64] ;  /* 0x0000000802007981 */ /* 0x002f62000c1e9900 */
[----:B---3--:R-:W-:-:S06]  /*0110*/  IMAD.WIDE R4, R9, 0x4, R4 ;  /* 0x0000000409047825 */ /* 0x008fcc00078e0204 */
[----:B------:R0:W3:Y:S01]  /*0120*/  LDG.E.CONSTANT R5, desc[UR8][R4.64] ;  /* 0x0000000804057981 */ /* 0x0000e2000c1e9900 */
[----:B----4-:R-:W-:-:S05]  /*0130*/  IMAD.WIDE R6, R9, 0x4, R6 ;  /* 0x0000000409067825 */ /* 0x010fca00078e0206 */
[----:B------:R-:W4:Y:S04]  /*0140*/  LDG.E.CONSTANT R8, desc[UR8][R6.64] ;  /* 0x0000000806087981 */ /* 0x000f28000c1e9900 */
[----:B------:R1:W4:Y:S01]  /*0150*/  @!P0 LDG.E.CONSTANT R10, desc[UR8][R6.64+0x4] ;  /* 0x00000408060a8981 */ /* 0x000322000c1e9900 */
[----:B------:R-:W2:Y:S01]  /*0160*/  S2UR UR6, SR_CgaCtaId ;  /* 0x00000000000679c3 */ /* 0x000ea20000008800 */
[----:B------:R-:W-:Y:S02]  /*0170*/  UMOV UR4, 0x400 ;  /* 0x0000040000047882 */ /* 0x000fe40000000000 */
[----:B------:R-:W-:Y:S02]  /*0180*/  UIADD3 UR5, UPT, UPT, UR4, 0x400, URZ ;  /* 0x0000040004057890 */ /* 0x000fe4000fffe0ff */
[----:B--2---:R-:W-:-:S02]  /*0190*/  ULEA UR7, UR6, UR4, 0x18 ;  /* 0x0000000406077291 */ /* 0x004fc4000f8ec0ff */
[----:B------:R-:W-:Y:S02]  /*01a0*/  UIADD3 UR4, UPT, UPT, UR4, 0x800, URZ ;  /* 0x0000080004047890 */ /* 0x000fe4000fffe0ff */
[----:B------:R-:W-:Y:S02]  /*01b0*/  ULEA UR5, UR6, UR5, 0x18 ;  /* 0x0000000506057291 */ /* 0x000fe4000f8ec0ff */
[----:B------:R-:W-:Y:S01]  /*01c0*/  ULEA UR4, UR6, UR4, 0x18 ;  /* 0x0000000406047291 */ /* 0x000fe2000f8ec0ff */
[----:B0-----:R-:W-:-:S03]  /*01d0*/  LEA R4, R12, UR7, 0x2 ;  /* 0x000000070c047c11 */ /* 0x001fc6000f8e10ff */
[C---:B-1----:R-:W-:Y:S02]  /*01e0*/  LEA R6, R12.reuse, UR5, 0x2 ;  /* 0x000000050c067c11 */ /* 0x042fe4000f8e10ff */
[----:B------:R-:W-:Y:S02]  /*01f0*/  LEA R7, R12, UR4, 0x2 ;  /* 0x000000040c077c11 */ /* 0x000fe4000f8e10ff */
[----:B------:R-:W-:-:S04]  /*0200*/  IADD3 R2, P1, PT, R9, UR12, RZ ;  /* 0x0000000c09027c10 */ /* 0x000fc8000ff3e0ff */
[----:B------:R-:W-:Y:S01]  /*0210*/  LEA.HI.X.SX32 R3, R9, UR13, 0x1, P1 ;  /* 0x0000000d09037c11 */ /* 0x000fe200088f0eff */
[----:B-----5:R0:W-:Y:S04]  /*0220*/  STS [R4], R0 ;  /* 0x0000000004007388 */ /* 0x0201e80000000800 */
[----:B---3--:R0:W-:Y:S04]  /*0230*/  STS [R6], R5 ;  /* 0x0000000506007388 */ /* 0x0081e80000000800 */
[----:B----4-:R0:W-:Y:S04]  /*0240*/  STS [R7], R8 ;  /* 0x0000000807007388 */ /* 0x0101e80000000800 */
[----:B------:R0:W-:Y:S01]  /*0250*/  @!P0 STS [UR7+0xc00], R10 ;  /* 0x000c000aff008988 */ /* 0x0001e20008000807 */
[----:B------:R-:W-:Y:S06]  /*0260*/  BAR.SYNC.DEFER_BLOCKING 0x0 ;  /* 0x0000000000007b1d */ /* 0x000fec0000010000 */
[----:B------:R-:W2:Y:S02]  /*0270*/  LDG.E.U8 R11, desc[UR8][R2.64] ;  /* 0x00000008020b7981 */ /* 0x000ea4000c1e1100 */
[----:B--2---:R-:W-:-:S13]  /*0280*/  ISETP.NE.AND P0, PT, R11, 0x1, PT ;  /* 0x000000010b00780c */ /* 0x004fda0003f05270 */
[----:B0-----:R-:W-:Y:S05]  /*0290*/  @P0 EXIT ;  /* 0x000000000000094d */ /* 0x001fea0003800000 */
[----:B------:R-:W0:Y:S01]  /*02a0*/  LDCU UR4, c[0x0][0x3b4] ;  /* 0x00007680ff0477ac */ /* 0x000e220008000800 */
[----:B------:R-:W-:Y:S01]  /*02b0*/  VIADD R9, R9, 0x1 ;  /* 0x0000000109097836 */ /* 0x000fe20000000000 */
[----:B------:R-:W-:Y:S01]  /*02c0*/  LEA R7, R13, R7, 0x2 ;  /* 0x000000070d077211 */ /* 0x000fe200078e10ff */
[----:B------:R-:W-:Y:S03]  /*02d0*/  STG.E.U8 desc[UR8][R2.64], RZ ;  /* 0x000000ff02007986 */ /* 0x000fe6000c101108 */
[----:B------:R-:W-:Y:S01]  /*02e0*/  ISETP.GE.AND P0, PT, R9, UR10, PT ;  /* 0x0000000a09007c0c */ /* 0x000fe2000bf06270 */
[----:B------:R-:W-:Y:S01]  /*02f0*/  LDS R15, [R7] ;  /* 0x00000000070f7984 */ /* 0x000fe20000000800 */
[----:B0-----:R-:W-:-:S11]  /*0300*/  IMAD.U32 R0, RZ, RZ, UR4 ;  /* 0x00000004ff007e24 */ /* 0x001fd6000f8e00ff */
[----:B------:R-:W0:Y:S02]  /*0310*/  @!P0 LDS R0, [R7+0x4] ;  /* 0x0000040007008984 */ /* 0x000e240000000800 */
[----:B0-----:R-:W-:-:S13]  /*0320*/  ISETP.GE.AND P0, PT, R15, R0, PT ;  /* 0x000000000f00720c */ /* 0x001fda0003f06270 */
[----:B------:R-:W-:Y:S05]  /*0330*/  @P0 EXIT ;  /* 0x000000000000094d */ /* 0x000fea0003800000 */
[C---:B------:R-:W-:Y:S01]  /*0340*/  IADD3 R12, PT, PT, -R15.reuse, R0, RZ ;  /* 0x000000000f0c7210 */ /* 0x040fe20007ffe1ff */
[----:B------:R-:W-:Y:S01]  /*0350*/  IMAD.IADD R0, R15, 0x1, -R0 ;  /* 0x000000010f007824 */ /* 0x000fe200078e0a00 */
[----:B------:R-:W-:Y:S02]  /*0360*/  LEA R13, R13, R4, 0x2 ;  /* 0x000000040d0d7211 */ /* 0x000fe400078e10ff */
[----:B------:R-:W-:Y:S02]  /*0370*/  LOP3.LUT R16, R12, 0xf, RZ, 0xc0, !PT ;  /* 0x0000000f0c107812 */ /* 0x000fe400078ec0ff */
[----:B------:R-:W-:Y:S02]  /*0380*/  ISETP.GT.U32.AND P1, PT, R0, -0x10, PT ;  /* 0xfffffff00000780c */ /* 0x000fe40003f24070 */
[----:B------:R-:W-:-:S11]  /*0390*/  ISETP.NE.AND P0, PT, R16, RZ, PT ;  /* 0x000000ff1000720c */ /* 0x000fd60003f05270 */
[----:B------:R-:W-:Y:S05]  /*03a0*/  @P1 BRA `(.L_x_1) ;  /* 0x0000000400f41947 */ /* 0x000fea0003800000 */
[----:B------:R-:W0:Y:S01]  /*03b0*/  LDC.64 R2, c[0x0][0x388] ;  /* 0x0000e200ff027b82 */ /* 0x000e220000000a00 */
[----:B------:R-:W-:Y:S02]  /*03c0*/  LEA R0, R15, UR5, 0x2 ;  /* 0x000000050f007c11 */ /* 0x000fe4000f8e10ff */
[----:B------:R-:W-:-:S03]  /*03d0*/  LOP3.LUT R14, R12, 0xfffffff0, RZ, 0xc0, !PT ;  /* 0xfffffff00c0e7812 */ /* 0x000fc600078ec0ff */
[----:B------:R-:W-:Y:S01]  /*03e0*/  VIADD R0, R0, 0x20 ;  /* 0x0000002000007836 */ /* 0x000fe20000000000 */
[----:B------:R-:W-:Y:S01]  /*03f0*/  IADD3 R14, PT, PT, -R14, RZ, RZ ;  /* 0x000000ff0e0e7210 */ /* 0x000fe20007ffe1ff */
[----:B------:R-:W1:Y:S06]  /*0400*/  LDC.64 R4, c[0x0][0x3a8] ;  /* 0x0000ea00ff047b82 */ /* 0x000e6c0000000a00 */
.L_x_2:
[----:B0-----:R-:W-:-:S05]  /*0410*/  IMAD.WIDE R6, R15, 0x4, R2 ;  /* 0x000000040f067825 */ /* 0x001fca00078e0202 */
[----:B------:R-:W1:Y:S04]  /*0420*/  LDG.E.CONSTANT R11, desc[UR8][R6.64] ;  /* 0x00000008060b7981 */ /* 0x000e68000c1e9900 */
[----:B--2---:R-:W2:Y:S04]  /*0430*/  LDG.E.CONSTANT R18, desc[UR8][R6.64+0x4] ;  /* 0x0000040806127981 */ /* 0x004ea8000c1e9900 */
[----:B------:R-:W3:Y:S04]  /*0440*/  LDG.E.CONSTANT R17, desc[UR8][R6.64+0x8] ;  /* 0x0000080806117981 */ /* 0x000ee8000c1e9900 */
[----:B------:R-:W4:Y:S01]  /*0450*/  LDG.E.CONSTANT R25, desc[UR8][R6.64+0xc] ;  /* 0x00000c0806197981 */ /* 0x000f22000c1e9900 */
[----:B------:R-:W-:Y:S05]  /*0460*/  WARPSYNC.ALL ;  /* 0x0000000000007948 */ /* 0x000fea0003800000 */
[----:B------:R-:W-:Y:S06]  /*0470*/  BAR.SYNC.DEFER_BLOCKING 0x0 ;  /* 0x0000000000007b1d */ /* 0x000fec0000010000 */
[----:B------:R-:W5:Y:S04]  /*0480*/  LDG.E.CONSTANT R27, desc[UR8][R6.64+0x10] ;  /* 0x00001008061b7981 */ /* 0x000f68000c1e9900 */
[----:B------:R-:W5:Y:S04]  /*0490*/  LDG.E.CONSTANT R29, desc[UR8][R6.64+0x14] ;  /* 0x00001408061d7981 */ /* 0x000f68000c1e9900 */
[----:B------:R-:W5:Y:S04]  /*04a0*/  LDG.E.CONSTANT R23, desc[UR8][R6.64+0x18] ;  /* 0x0000180806177981 */ /* 0x000f68000c1e9900 */
[----:B------:R-:W5:Y:S04]  /*04b0*/  LDG.E.CONSTANT R21, desc[UR8][R6.64+0x1c] ;  /* 0x00001c0806157981 */ /* 0x000f68000c1e9900 */
[----:B------:R-:W-:Y:S04]  /*04c0*/  LDS R8, [R13] ;  /* 0x000000000d087984 */ /* 0x000fe80000000800 */
[----:B------:R-:W0:Y:S02]  /*04d0*/  LDS R9, [R0+-0x20] ;  /* 0xffffe00000097984 */ /* 0x000e240000000800 */
[----:B0-----:R-:W-:-:S02]  /*04e0*/  IMAD.IADD R19, R8, 0x1, R9 ;  /* 0x0000000108137824 */ /* 0x001fc400078e0209 */
[----:B-1----:R-:W-:-:S05]  /*04f0*/  IMAD.WIDE R10, R11, 0x4, R4 ;  /* 0x000000040b0a7825 */ /* 0x002fca00078e0204 */
[----:B------:R0:W-:Y:S01]  /*0500*/  REDG.E.MIN.STRONG.GPU desc[UR8][R10.64], R19 ;  /* 0x000000130a00798e */ /* 0x0001e2000c92e108 */
[----:B------:R-:W-:Y:S06]  /*0510*/  BAR.SYNC.DEFER_BLOCKING 0x0 ;  /* 0x0000000000007b1d */ /* 0x000fec0000010000 */
[----:B0-----:R-:W5:Y:S04]  /*0520*/  LDG.E.CONSTANT R19, desc[UR8][R6.64+0x20] ;  /* 0x0000200806137981 */ /* 0x001f68000c1e9900 */
[----:B------:R-:W-:Y:S04]  /*0530*/  LDS R8, [R13] ;  /* 0x000000000d087984 */ /* 0x000fe80000000800 */
[----:B------:R-:W0:Y:S02]  /*0540*/  LDS R9, [R0+-0x1c] ;  /* 0xffffe40000097984 */ /* 0x000e240000000800 */
[----:B0-----:R-:W-:Y:S01]  /*0550*/  IADD3 R20, PT, PT, R8, R9, RZ ;  /* 0x0000000908147210 */ /* 0x001fe20007ffe0ff */
[----:B--2---:R-:W-:-:S05]  /*0560*/  IMAD.WIDE R8, R18, 0x4, R4 ;  /* 0x0000000412087825 */ /* 0x004fca00078e0204 */
[----:B------:R-:W-:Y:S01]  /*0570*/  REDG.E.MIN.STRONG.GPU desc[UR8][R8.64], R20 ;  /* 0x000000140800798e */ /* 0x000fe2000c92e108 */
[----:B------:R-:W-:Y:S06]  /*0580*/  BAR.SYNC.DEFER_BLOCKING 0x0 ;  /* 0x0000000000007b1d */ /* 0x000fec0000010000 */
[----:B------:R-:W-:Y:S04]  /*0590*/  LDS R18, [R13] ;  /* 0x000000000d127984 */ /* 0x000fe80000000800 */
[----:B------:R-:W0:Y:S01]  /*05a0*/  LDS R22, [R0+-0x18] ;  /* 0xffffe80000167984 */ /* 0x000e220000000800 */
[----:B---3--:R-:W-:-:S03]  /*05b0*/  IMAD.WIDE R10, R17, 0x4, R4 ;  /* 0x00000004110a7825 */ /* 0x008fc600078e0204 */
[----:B------:R-:W2:Y:S01]  /*05c0*/  LDG.E.CONSTANT R17, desc[UR8][R6.64+0x24] ;  /* 0x0000240806117981 */ /* 0x000ea2000c1e9900 */
[----:B0-----:R-:W-:-:S05]  /*05d0*/  IMAD.IADD R18, R18, 0x1, R22 ;  /* 0x0000000112127824 */ /* 0x001fca00078e0216 */
[----:B------:R-:W-:Y:S01]  /*05e0*/  REDG.E.MIN.STRONG.GPU desc[UR8][R10.64], R18 ;  /* 0x000000120a00798e */ /* 0x000fe2000c92e108 */
[----:B------:R-:W-:Y:S06]  /*05f0*/  BAR.SYNC.DEFER_BLOCKING 0x0 ;  /* 0x0000000000007b1d */ /* 0x000fec0000010000 */
[----:B------:R-:W-:Y:S04]  /*0600*/  LDS R22, [R13] ;  /* 0x000000000d167984 */ /* 0x000fe80000000800 */
[----:B------:R-:W0:Y:S01]  /*0610*/  LDS R24, [R0+-0x14] ;  /* 0xffffec0000187984 */ /* 0x000e220000000800 */
[----:B----4-:R-:W-:-:S03]  /*0620*/  IMAD.WIDE R8, R25, 0x4, R4 ;  /* 0x0000000419087825 */ /* 0x010fc600078e0204 */
[----:B------:R-:W3:Y:S01]  /*0630*/  LDG.E.CONSTANT R25, desc[UR8][R6.64+0x28] ;  /* 0x0000280806197981 */ /* 0x000ee2000c1e9900 */
[----:B0-----:R-:W-:-:S05]  /*0640*/  IADD3 R22, PT, PT, R22, R24, RZ ;  /* 0x0000001816167210 */ /* 0x001fca0007ffe0ff */
[----:B------:R-:W-:Y:S01]  /*0650*/  REDG.E.MIN.STRONG.GPU desc[UR8][R8.64], R22 ;  /* 0x000000160800798e */ /* 0x000fe2000c92e108 */
[----:B------:R-:W-:Y:S06]  /*0660*/  BAR.SYNC.DEFER_BLOCKING 0x0 ;  /* 0x0000000000007b1d */ /* 0x000fec0000010000 */
[----:B------:R-:W-:Y:S04]  /*0670*/  LDS R20, [R13] ;  /* 0x000000000d147984 */ /* 0x000fe80000000800 */
[----:B------:R-:W0:Y:S01]  /*0680*/  LDS R24, [R0+-0x10] ;  /* 0xfffff00000187984 */ /* 0x000e220000000800 */
[----:B-----5:R-:W-:-:S03]  /*0690*/  IMAD.WIDE R10, R27, 0x4, R4 ;  /* 0x000000041b0a7825 */ /* 0x020fc600078e0204 */
[----:B------:R-:W4:Y:S01]  /*06a0*/  LDG.E.CONSTANT R27, desc[UR8][R6.64+0x2c] ;  /* 0x00002c08061b7981 */ /* 0x000f22000c1e9900 */
[----:B0-----:R-:W-:-:S05]  /*06b0*/  IMAD.IADD R20, R20, 0x1, R24 ;  /* 0x0000000114147824 */ /* 0x001fca00078e0218 */
[----:B------:R-:W-:Y:S01]  /*06c0*/  REDG.E.MIN.STRONG.GPU desc[UR8][R10.64], R20 ;  /* 0x000000140a00798e */ /* 0x000fe2000c92e108 */
[----:B------:R-:W-:Y:S06]  /*06d0*/  BAR.SYNC.DEFER_BLOCKING 0x0 ;  /* 0x0000000000007b1d */ /* 0x000fec0000010000 */
[----:B------:R-:W-:Y:S04]  /*06e0*/  LDS R18, [R13] ;  /* 0x000000000d127984 */ /* 0x000fe80000000800 */
[----:B------:R-:W0:Y:S01]  /*06f0*/  LDS R24, [R0+-0xc] ;  /* 0xfffff40000187984 */ /* 0x000e220000000800 */
[----:B------:R-:W-:-:S03]  /*0700*/  IMAD.WIDE R8, R29, 0x4, R4 ;  /* 0x000000041d087825 */ /* 0x000fc600078e0204 */
[----:B------:R-:W5:Y:S01]  /*0710*/  LDG.E.CONSTANT R29, desc[UR8][R6.64+0x30] ;  /* 0x00003008061d7981 */ /* 0x000f62000c1e9900 */
[----:B0-----:R-:W-:-:S05]  /*0720*/  IADD3 R18, PT, PT, R18, R24, RZ ;  /* 0x0000001812127210 */ /* 0x001fca0007ffe0ff */
[----:B------:R-:W-:Y:S01]  /*0730*/  REDG.E.MIN.STRONG.GPU desc[UR8][R8.64], R18 ;  /* 0x000000120800798e */ /* 0x000fe2000c92e108 */
[----:B------:R-:W-:Y:S06]  /*0740*/  BAR.SYNC.DEFER_BLOCKING 0x0 ;  /* 0x0000000000007b1d */ /* 0x000fec0000010000 */
[----:B------:R-:W-:Y:S04]  /*0750*/  LDS R22, [R13] ;  /* 0x000000000d167984 */ /* 0x000fe80000000800 */
[----:B------:R-:W0:Y:S01]  /*0760*/  LDS R24, [R0+-0x8] ;  /* 0xfffff80000187984 */ /* 0x000e220000000800 */
[----:B------:R-:W-:-:S03]  /*0770*/  IMAD.WIDE R10, R23, 0x4, R4 ;  /* 0x00000004170a7825 */ /* 0x000fc600078e0204 */
[----:B------:R-:W5:Y:S01]  /*0780*/  LDG.E.CONSTANT R23, desc[UR8][R6.64+0x34] ;  /* 0x0000340806177981 */ /* 0x000f62000c1e9900 */
        /* <DEDUP_REMOVED lines=11> */
[----:B------:R-:W0:Y:S01]  /*0840*/  LDS R24, [R0] ;  /* 0x0000000000187984 */ /* 0x000e220000000800 */
[----:B------:R-:W-:-:S03]  /*0850*/  IMAD.WIDE R10, R19, 0x4, R4 ;  /* 0x00000004130a7825 */ /* 0x000fc600078e0204 */
[----:B------:R1:W5:Y:S01]  /*0860*/  LDG.E.CONSTANT R19, desc[UR8][R6.64+0x3c] ;  /* 0x00003c0806137981 */ /* 0x000362000c1e9900 */
[----:B0-----:R-:W-:-:S05]  /*0870*/  IMAD.IADD R18, R18, 0x1, R24 ;  /* 0x0000000112127824 */ /* 0x001fca00078e0218 */
[----:B------:R-:W-:Y:S01]  /*0880*/  REDG.E.MIN.STRONG.GPU desc[UR8][R10.64], R18 ;  /* 0x000000120a00798e */ /* 0x000fe2000c92e108 */
[----:B------:R-:W-:Y:S06]  /*0890*/  BAR.SYNC.DEFER_BLOCKING 0x0 ;  /* 0x0000000000007b1d */ /* 0x000fec0000010000 */
[----:B------:R-:W-:Y:S04]  /*08a0*/  LDS R22, [R13] ;  /* 0x000000000d167984 */ /* 0x000fe80000000800 */
[----:B------:R-:W0:Y:S01]  /*08b0*/  LDS R24, [R0+0x4] ;  /* 0x0000040000187984 */ /* 0x000e220000000800 */
[----:B--2---:R-:W-:Y:S01]  /*08c0*/  IMAD.WIDE R8, R17, 0x4, R4 ;  /* 0x0000000411087825 */ /* 0x004fe200078e0204 */
[----:B0-----:R-:W-:-:S05]  /*08d0*/  IADD3 R22, PT, PT, R22, R24, RZ ;  /* 0x0000001816167210 */ /* 0x001fca0007ffe0ff */
[----:B------:R-:W-:Y:S01]  /*08e0*/  REDG.E.MIN.STRONG.GPU desc[UR8][R8.64], R22 ;  /* 0x000000160800798e */ /* 0x000fe2000c92e108 */
[----:B------:R-:W-:Y:S06]  /*08f0*/  BAR.SYNC.DEFER_BLOCKING 0x0 ;  /* 0x0000000000007b1d */ /* 0x000fec0000010000 */
[----:B------:R-:W-:Y:S04]  /*0900*/  LDS R17, [R13] ;  /* 0x000000000d117984 */ /* 0x000fe80000000800 */
[----:B------:R-:W0:Y:S01]  /*0910*/  LDS R20, [R0+0x8] ;  /* 0x0000080000147984 */ /* 0x000e220000000800 */
[----:B---3--:R-:W-:Y:S01]  /*0920*/  IMAD.WIDE R10, R25, 0x4, R4 ;  /* 0x00000004190a7825 */ /* 0x008fe200078e0204 */
[----:B0-----:R-:W-:-:S05]  /*0930*/  IADD3 R17, PT, PT, R17, R20, RZ ;  /* 0x0000001411117210 */ /* 0x001fca0007ffe0ff */
[----:B------:R-:W-:Y:S01]  /*0940*/  REDG.E.MIN.STRONG.GPU desc[UR8][R10.64], R17 ;  /* 0x000000110a00798e */ /* 0x000fe2000c92e108 */
[----:B------:R-:W-:Y:S06]  /*0950*/  BAR.SYNC.DEFER_BLOCKING 0x0 ;  /* 0x0000000000007b1d */ /* 0x000fec0000010000 */
[----:B-1----:R-:W-:Y:S04]  /*0960*/  LDS R6, [R13] ;  /* 0x000000000d067984 */ /* 0x002fe80000000800 */
[----:B------:R-:W0:Y:S02]  /*0970*/  LDS R7, [R0+0xc] ;  /* 0x00000c0000077984 */ /* 0x000e240000000800 */
[----:B0-----:R-:W-:-:S02]  /*0980*/  IMAD.IADD R25, R6, 0x1, R7 ;  /* 0x0000000106197824 */ /* 0x001fc400078e0207 */
[----:B----4-:R-:W-:-:S05]  /*0990*/  IMAD.WIDE R6, R27, 0x4, R4 ;  /* 0x000000041b067825 */ /* 0x010fca00078e0204 */
[----:B------:R-:W-:Y:S01]  /*09a0*/  REDG.E.MIN.STRONG.GPU desc[UR8][R6.64], R25 ;  /* 0x000000190600798e */ /* 0x000fe2000c92e108 */
[----:B------:R-:W-:Y:S06]  /*09b0*/  BAR.SYNC.DEFER_BLOCKING 0x0 ;  /* 0x0000000000007b1d */ /* 0x000fec0000010000 */
[----:B------:R-:W-:Y:S04]  /*09c0*/  LDS R8, [R13] ;  /* 0x000000000d087984 */ /* 0x000fe80000000800 */
[----:B------:R-:W0:Y:S02]  /*09d0*/  LDS R9, [R0+0x10] ;  /* 0x0000100000097984 */ /* 0x000e240000000800 */
[----:B0-----:R-:W-:Y:S01]  /*09e0*/  IADD3 R27, PT, PT, R8, R9, RZ ;  /* 0x00000009081b7210 */ /* 0x001fe20007ffe0ff */
[----:B-----5:R-:W-:-:S05]  /*09f0*/  IMAD.WIDE R8, R29, 0x4, R4 ;  /* 0x000000041d087825 */ /* 0x020fca00078e0204 */
[----:B------:R-:W-:Y:S01]  /*0a00*/  REDG.E.MIN.STRONG.GPU desc[UR8][R8.64], R27 ;  /* 0x0000001b0800798e */ /* 0x000fe2000c92e108 */
[----:B------:R-:W-:Y:S06]  /*0a10*/  BAR.SYNC.DEFER_BLOCKING 0x0 ;  /* 0x0000000000007b1d */ /* 0x000fec0000010000 */
[----:B------:R-:W-:Y:S04]  /*0a20*/  LDS R10, [R13] ;  /* 0x000000000d0a7984 */ /* 0x000fe80000000800 */
[----:B------:R-:W0:Y:S01]  /*0a30*/  LDS R11, [R0+0x14] ;  /* 0x00001400000b7984 */ /* 0x000e220000000800 */
[----:B------:R-:W-:Y:S01]  /*0a40*/  IMAD.WIDE R6, R23, 0x4, R4 ;  /* 0x0000000417067825 */ /* 0x000fe200078e0204 */
[----:B0-----:R-:W-:-:S05]  /*0a50*/  IADD3 R17, PT, PT, R10, R11, RZ ;  /* 0x0000000b0a117210 */ /* 0x001fca0007ffe0ff */
[----:B------:R-:W-:Y:S01]  /*0a60*/  REDG.E.MIN.STRONG.GPU desc[UR8][R6.64], R17 ;  /* 0x000000110600798e */ /* 0x000fe2000c92e108 */
[----:B------:R-:W-:Y:S06]  /*0a70*/  BAR.SYNC.DEFER_BLOCKING 0x0 ;  /* 0x0000000000007b1d */ /* 0x000fec0000010000 */
[----:B------:R-:W-:Y:S04]  /*0a80*/  LDS R18, [R13] ;  /* 0x000000000d127984 */ /* 0x000fe80000000800 */
[----:B------:R-:W0:Y:S01]  /*0a90*/  LDS R23, [R0+0x18] ;  /* 0x0000180000177984 */ /* 0x000e220000000800 */
[----:B------:R-:W-:-:S04]  /*0aa0*/  IMAD.WIDE R10, R21, 0x4, R4 ;  /* 0x00000004150a7825 */ /* 0x000fc800078e0204 */
[----:B0-----:R-:W-:-:S05]  /*0ab0*/  IMAD.IADD R23, R18, 0x1, R23 ;  /* 0x0000000112177824 */ /* 0x001fca00078e0217 */
[----:B------:R-:W-:Y:S01]  /*0ac0*/  REDG.E.MIN.STRONG.GPU desc[UR8][R10.64], R23 ;  /* 0x000000170a00798e */ /* 0x000fe2000c92e108 */
[----:B------:R-:W-:Y:S06]  /*0ad0*/  BAR.SYNC.DEFER_BLOCKING 0x0 ;  /* 0x0000000000007b1d */ /* 0x000fec0000010000 */
[----:B------:R-:W-:Y:S04]  /*0ae0*/  LDS R18, [R13] ;  /* 0x000000000d127984 */ /* 0x000fe80000000800 */
[----:B------:R0:W1:Y:S01]  /*0af0*/  LDS R21, [R0+0x1c] ;  /* 0x00001c0000157984 */ /* 0x0000620000000800 */
[----:B------:R-:W-:-:S04]  /*0b00*/  IADD3 R14, PT, PT, R14, 0x10, RZ ;  /* 0x000000100e0e7810 */ /* 0x000fc80007ffe0ff */
[----:B------:R-:W-:Y:S01]  /*0b10*/  ISETP.NE.AND P1, PT, R14, RZ, PT ;  /* 0x000000ff0e00720c */ /* 0x000fe20003f25270 */
[----:B------:R-:W-:Y:S01]  /*0b20*/  IMAD.WIDE R8, R19, 0x4, R4 ;  /* 0x0000000413087825 */ /* 0x000fe200078e0204 */
[----:B0-----:R-:W-:-:S03]  /*0b30*/  IADD3 R0, PT, PT, R0, 0x40, RZ ;  /* 0x0000004000007810 */ /* 0x001fc60007ffe0ff */
[----:B------:R-:W-:Y:S01]  /*0b40*/  VIADD R15, R15, 0x10 ;  /* 0x000000100f0f7836 */ /* 0x000fe20000000000 */
[----:B-1----:R-:W-:-:S05]  /*0b50*/  IADD3 R21, PT, PT, R18, R21, RZ ;  /* 0x0000001512157210 */ /* 0x002fca0007ffe0ff */
[----:B------:R2:W-:Y:S02]  /*0b60*/  REDG.E.MIN.STRONG.GPU desc[UR8][R8.64], R21 ;  /* 0x000000150800798e */ /* 0x0005e4000c92e108 */
[----:B------:R-:W-:Y:S05]  /*0b70*/  @P1 BRA `(.L_x_2) ;  /* 0xfffffff800241947 */ /* 0x000fea000383ffff */
.L_x_1:
[----:B------:R-:W-:Y:S05]  /*0b80*/  @!P0 EXIT ;  /* 0x000000000000894d */ /* 0x000fea0003800000 */
[----:B------:R-:W-:Y:S02]  /*0b90*/  ISETP.GE.U32.AND P0, PT, R16, 0x8, PT ;  /* 0x000000081000780c */ /* 0x000fe40003f06070 */
[----:B------:R-:W-:-:S04]  /*0ba0*/  LOP3.LUT R6, R12, 0x7, RZ, 0xc0, !PT ;  /* 0x000000070c067812 */ /* 0x000fc800078ec0ff */
[----:B------:R-:W-:-:S07]  /*0bb0*/  ISETP.NE.AND P1, PT, R6, RZ, PT ;  /* 0x000000ff0600720c */ /* 0x000fce0003f25270 */
[----:B------:R-:W-:Y:S06]  /*0bc0*/  @!P0 BRA `(.L_x_3) ;  /* 0x0000000000f88947 */ /* 0x000fec0003800000 */
[----:B------:R-:W0:Y:S01]  /*0bd0*/  LDC.64 R4, c[0x0][0x388] ;  /* 0x0000e200ff047b82 */ /* 0x000e220000000a00 */
[----:B------:R-:W-:Y:S07]  /*0be0*/  WARPSYNC.ALL ;  /* 0x0000000000007948 */ /* 0x000fee0003800000 */
[----:B------:R-:W-:Y:S01]  /*0bf0*/  BAR.SYNC.DEFER_BLOCKING 0x0 ;  /* 0x0000000000007b1d */ /* 0x000fe20000010000 */
[----:B------:R-:W-:-:S07]  /*0c00*/  LEA R0, R15, UR5, 0x2 ;  /* 0x000000050f007c11 */ /* 0x000fce000f8e10ff */
[----:B------:R-:W1:Y:S01]  /*0c10*/  LDC.64 R2, c[0x0][0x3a8] ;  /* 0x0000ea00ff027b82 */ /* 0x000e620000000a00 */
[----:B0-----:R-:W-:-:S05]  /*0c20*/  IMAD.WIDE R4, R15, 0x4, R4 ;  /* 0x000000040f047825 */ /* 0x001fca00078e0204 */
[----:B------:R-:W1:Y:S04]  /*0c30*/  LDG.E.CONSTANT R11, desc[UR8][R4.64] ;  /* 0x00000008040b7981 */ /* 0x000e68000c1e9900 */
[----:B------:R-:W3:Y:S04]  /*0c40*/  LDG.E.CONSTANT R25, desc[UR8][R4.64+0x4] ;  /* 0x0000040804197981 */ /* 0x000ee8000c1e9900 */
[----:B------:R-:W4:Y:S04]  /*0c50*/  LDG.E.CONSTANT R23, desc[UR8][R4.64+0x8] ;  /* 0x0000080804177981 */ /* 0x000f28000c1e9900 */
[----:B--2---:R-:W2:Y:S04]  /*0c60*/  LDG.E.CONSTANT R21, desc[UR8][R4.64+0xc] ;  /* 0x00000c0804157981 */ /* 0x004ea8000c1e9900 */
[----:B------:R-:W-:Y:S04]  /*0c70*/  LDS R8, [R13] ;  /* 0x000000000d087984 */ /* 0x000fe80000000800 */
[----:B------:R-:W0:Y:S04]  /*0c80*/  LDS R19, [R0] ;  /* 0x0000000000137984 */ /* 0x000e280000000800 */
[----:B------:R-:W5:Y:S04]  /*0c90*/  LDG.E.CONSTANT R17, desc[UR8][R4.64+0x10] ;  /* 0x0000100804117981 */ /* 0x000f68000c1e9900 */
[----:B------:R-:W5:Y:S04]  /*0ca0*/  LDG.E.CONSTANT R9, desc[UR8][R4.64+0x14] ;  /* 0x0000140804097981 */ /* 0x000f68000c1e9900 */
[----:B------:R-:W5:Y:S01]  /*0cb0*/  LDG.E.CONSTANT R7, desc[UR8][R4.64+0x18] ;  /* 0x0000180804077981 */ /* 0x000f62000c1e9900 */
[----:B0-----:R-:W-:-:S03]  /*0cc0*/  IADD3 R27, PT, PT, R8, R19, RZ ;  /* 0x00000013081b7210 */ /* 0x001fc60007ffe0ff */
[----:B------:R0:W5:Y:S01]  /*0cd0*/  LDG.E.CONSTANT R19, desc[UR8][R4.64+0x1c] ;  /* 0x00001c0804137981 */ /* 0x000162000c1e9900 */
[----:B-1----:R-:W-:-:S05]  /*0ce0*/  IMAD.WIDE R10, R11, 0x4, R2 ;  /* 0x000000040b0a7825 */ /* 0x002fca00078e0202 */
[----:B------:R-:W-:Y:S01]  /*0cf0*/  REDG.E.MIN.STRONG.GPU desc[UR8][R10.64], R27 ;  /* 0x0000001b0a00798e */ /* 0x000fe2000c92e108 */
[----:B------:R-:W-:Y:S06]  /*0d00*/  BAR.SYNC.DEFER_BLOCKING 0x0 ;  /* 0x0000000000007b1d */ /* 0x000fec0000010000 */
[----:B------:R-:W-:Y:S04]  /*0d10*/  LDS R8, [R13] ;  /* 0x000000000d087984 */ /* 0x000fe80000000800 */
[----:B------:R-:W1:Y:S01]  /*0d20*/  LDS R29, [R0+0x4] ;  /* 0x00000400001d7984 */ /* 0x000e620000000800 */
[----:B---3--:R-:W-:-:S04]  /*0d30*/  IMAD.WIDE R24, R25, 0x4, R2 ;  /* 0x0000000419187825 */ /* 0x008fc800078e0202 */
[----:B-1----:R-:W-:-:S05]  /*0d40*/  IMAD.IADD R29, R8, 0x1, R29 ;  /* 0x00000001081d7824 */ /* 0x002fca00078e021d */
[----:B------:R-:W-:Y:S01]  /*0d50*/  REDG.E.MIN.STRONG.GPU desc[UR8][R24.64], R29 ;  /* 0x0000001d1800798e */ /* 0x000fe2000c92e108 */
[----:B------:R-:W-:Y:S06]  /*0d60*/  BAR.SYNC.DEFER_BLOCKING 0x0 ;  /* 0x0000000000007b1d */ /* 0x000fec0000010000 */
[----:B------:R-:W-:Y:S04]  /*0d70*/  LDS R8, [R13] ;  /* 0x000000000d087984 */ /* 0x000fe80000000800 */
[----:B------:R-:W1:Y:S01]  /*0d80*/  LDS R14, [R0+0x8] ;  /* 0x00000800000e7984 */ /* 0x000e620000000800 */
[----:B----4-:R-:W-:Y:S01]  /*0d90*/  IMAD.WIDE R10, R23, 0x4, R2 ;  /* 0x00000004170a7825 */ /* 0x010fe200078e0202 */
[----:B-1----:R-:W-:-:S05]  /*0da0*/  IADD3 R27, PT, PT, R8, R14, RZ ;  /* 0x0000000e081b7210 */ /* 0x002fca0007ffe0ff */
[----:B------:R-:W-:Y:S01]  /*0db0*/  REDG.E.MIN.STRONG.GPU desc[UR8][R10.64], R27 ;  /* 0x0000001b0a00798e */ /* 0x000fe2000c92e108 */
[----:B------:R-:W-:Y:S06]  /*0dc0*/  BAR.SYNC.DEFER_BLOCKING 0x0 ;  /* 0x0000000000007b1d */ /* 0x000fec0000010000 */
[----:B0-----:R-:W-:Y:S04]  /*0dd0*/  LDS R4, [R13] ;  /* 0x000000000d047984 */ /* 0x001fe80000000800 */
[----:B------:R-:W0:Y:S02]  /*0de0*/  LDS R5, [R0+0xc] ;  /* 0x00000c0000057984 */ /* 0x000e240000000800 */
[----:B0-----:R-:W-:Y:S01]  /*0df0*/  IADD3 R23, PT, PT, R4, R5, RZ ;  /* 0x0000000504177210 */ /* 0x001fe20007ffe0ff */
[----:B--2---:R-:W-:-:S05]  /*0e00*/  IMAD.WIDE R4, R21, 0x4, R2 ;  /* 0x0000000415047825 */ /* 0x004fca00078e0202 */
[----:B------:R-:W-:Y:S01]  /*0e10*/  REDG.E.MIN.STRONG.GPU desc[UR8][R4.64], R23 ;  /* 0x000000170400798e */ /* 0x000fe2000c92e108 */
[----:B------:R-:W-:Y:S06]  /*0e20*/  BAR.SYNC.DEFER_BLOCKING 0x0 ;  /* 0x0000000000007b1d */ /* 0x000fec0000010000 */
[----:B------:R-:W-:Y:S04]  /*0e30*/  LDS R8, [R13] ;  /* 0x000000000d087984 */ /* 0x000fe80000000800 */
[----:B------:R-:W0:Y:S01]  /*0e40*/  LDS R21, [R0+0x10] ;  /* 0x0000100000157984 */ /* 0x000e220000000800 */
[----:B-----5:R-:W-:-:S04]  /*0e50*/  IMAD.WIDE R10, R17, 0x4, R2 ;  /* 0x00000004110a7825 */ /* 0x020fc800078e0202 */
[----:B0-----:R-:W-:-:S05]  /*0e60*/  IMAD.IADD R21, R8, 0x1, R21 ;  /* 0x0000000108157824 */ /* 0x001fca00078e0215 */
        /* <DEDUP_REMOVED lines=14> */
[----:B------:R-:W-:Y:S04]  /*0f50*/  LDS R10, [R0+0x1c] ;  /* 0x00001c00000a7984 */ /* 0x000fe80000000800 */
[----:B------:R-:W0:Y:S01]  /*0f60*/  LDS R7, [R13] ;  /* 0x000000000d077984 */ /* 0x000e220000000800 */
[----:B------:R-:W-:-:S04]  /*0f70*/  IMAD.WIDE R2, R19, 0x4, R2 ;  /* 0x0000000413027825 */ /* 0x000fc800078e0202 */
[----:B0-----:R-:W-:-:S05]  /*0f80*/  IMAD.IADD R7, R7, 0x1, R10 ;  /* 0x0000000107077824 */ /* 0x001fca00078e020a */
[----:B------:R0:W-:Y:S01]  /*0f90*/  REDG.E.MIN.STRONG.GPU desc[UR8][R2.64], R7 ;  /* 0x000000070200798e */ /* 0x0001e2000c92e108 */
[----:B------:R-:W-:-:S07]  /*0fa0*/  IADD3 R15, PT, PT, R15, 0x8, RZ ;  /* 0x000000080f0f7810 */ /* 0x000fce0007ffe0ff */
.L_x_3:
[----:B------:R-:W-:Y:S05]  /*0fb0*/  @!P1 EXIT ;  /* 0x000000000000994d */ /* 0x000fea0003800000 */
[----:B------:R-:W-:Y:S02]  /*0fc0*/  ISETP.GE.U32.AND P0, PT, R6, 0x4, PT ;  /* 0x000000040600780c */ /* 0x000fe40003f06070 */
[----:B------:R-:W-:-:S04]  /*0fd0*/  LOP3.LUT R12, R12, 0x3, RZ, 0xc0, !PT ;  /* 0x000000030c0c7812 */ /* 0x000fc800078ec0ff */
[----:B------:R-:W-:-:S07]  /*0fe0*/  ISETP.NE.AND P1, PT, R12, RZ, PT ;  /* 0x000000ff0c00720c */ /* 0x000fce0003f25270 */
[----:B------:R-:W-:Y:S06]  /*0ff0*/  @!P0 BRA `(.L_x_4) ;  /* 0x0000000000888947 */ /* 0x000fec0003800000 */
[----:B0-----:R-:W0:Y:S02]  /*1000*/  LDC.64 R2, c[0x0][0x388] ;  /* 0x0000e200ff027b82 */ /* 0x001e240000000a00 */
[C---:B0-----:R-:W-:Y:S01]  /*1010*/  IMAD.WIDE R4, R15.reuse, 0x4, R2 ;  /* 0x000000040f047825 */ /* 0x041fe200078e0202 */
[----:B------:R-:W-:Y:S05]  /*1020*/  WARPSYNC.ALL ;  /* 0x0000000000007948 */ /* 0x000fea0003800000 */
[----:B--2---:R-:W2:Y:S01]  /*1030*/  LDG.E.CONSTANT R9, desc[UR8][R4.64] ;  /* 0x0000000804097981 */ /* 0x004ea2000c1e9900 */
[----:B------:R-:W-:Y:S01]  /*1040*/  LEA R10, R15, UR5, 0x2 ;  /* 0x000000050f0a7c11 */ /* 0x000fe2000f8e10ff */
[----:B------:R-:W2:Y:S02]  /*1050*/  LDC.64 R2, c[0x0][0x3a8] ;  /* 0x0000ea00ff027b82 */ /* 0x000ea40000000a00 */
[----:B------:R-:W3:Y:S04]  /*1060*/  LDG.E.CONSTANT R19, desc[UR8][R4.64+0x4] ;  /* 0x0000040804137981 */ /* 0x000ee8000c1e9900 */
[----:B------:R-:W4:Y:S04]  /*1070*/  LDG.E.CONSTANT R21, desc[UR8][R4.64+0x8] ;  /* 0x0000080804157981 */ /* 0x000f28000c1e9900 */
[----:B------:R0:W5:Y:S01]  /*1080*/  LDG.E.CONSTANT R23, desc[UR8][R4.64+0xc] ;  /* 0x00000c0804177981 */ /* 0x000162000c1e9900 */
[----:B------:R-:W-:Y:S06]  /*1090*/  BAR.SYNC.DEFER_BLOCKING 0x0 ;  /* 0x0000000000007b1d */ /* 0x000fec0000010000 */
[----:B------:R-:W-:Y:S04]  /*10a0*/  LDS R0, [R13] ;  /* 0x000000000d007984 */ /* 0x000fe80000000800 */
[----:B------:R-:W1:Y:S02]  /*10b0*/  LDS R7, [R10] ;  /* 0x000000000a077984 */ /* 0x000e640000000800 */
[----:B-1----:R-:W-:Y:S01]  /*10c0*/  IADD3 R11, PT, PT, R0, R7, RZ ;  /* 0x00000007000b7210 */ /* 0x002fe20007ffe0ff */
[----:B--2---:R-:W-:-:S05]  /*10d0*/  IMAD.WIDE R6, R9, 0x4, R2 ;  /* 0x0000000409067825 */ /* 0x004fca00078e0202 */
[----:B------:R-:W-:Y:S01]  /*10e0*/  REDG.E.MIN.STRONG.GPU desc[UR8][R6.64], R11 ;  /* 0x0000000b0600798e */ /* 0x000fe2000c92e108 */
[----:B------:R-:W-:Y:S06]  /*10f0*/  BAR.SYNC.DEFER_BLOCKING 0x0 ;  /* 0x0000000000007b1d */ /* 0x000fec0000010000 */
[----:B------:R-:W-:Y:S04]  /*1100*/  LDS R0, [R13] ;  /* 0x000000000d007984 */ /* 0x000fe80000000800 */
[----:B0-----:R-:W0:Y:S02]  /*1110*/  LDS R5, [R10+0x4] ;  /* 0x000004000a057984 */ /* 0x001e240000000800 */
[----:B0-----:R-:W-:-:S02]  /*1120*/  IMAD.IADD R17, R0, 0x1, R5 ;  /* 0x0000000100117824 */ /* 0x001fc400078e0205 */
[----:B---3--:R-:W-:-:S05]  /*1130*/  IMAD.WIDE R4, R19, 0x4, R2 ;  /* 0x0000000413047825 */ /* 0x008fca00078e0202 */
[----:B------:R-:W-:Y:S01]  /*1140*/  REDG.E.MIN.STRONG.GPU desc[UR8][R4.64], R17 ;  /* 0x000000110400798e */ /* 0x000fe2000c92e108 */
[----:B----4-:R-:W-:Y:S01]  /*1150*/  IMAD.WIDE R8, R21, 0x4, R2 ;  /* 0x0000000415087825 */ /* 0x010fe200078e0202 */
[----:B------:R-:W-:Y:S06]  /*1160*/  BAR.SYNC.DEFER_BLOCKING 0x0 ;  /* 0x0000000000007b1d */ /* 0x000fec0000010000 */
[----:B------:R-:W-:Y:S04]  /*1170*/  LDS R0, [R13] ;  /* 0x000000000d007984 */ /* 0x000fe80000000800 */
[----:B------:R-:W0:Y:S02]  /*1180*/  LDS R19, [R10+0x8] ;  /* 0x000008000a137984 */ /* 0x000e240000000800 */
[----:B0-----:R-:W-:-:S05]  /*1190*/  IADD3 R19, PT, PT, R0, R19, RZ ;  /* 0x0000001300137210 */ /* 0x001fca0007ffe0ff */
[----:B------:R-:W-:Y:S01]  /*11a0*/  REDG.E.MIN.STRONG.GPU desc[UR8][R8.64], R19 ;  /* 0x000000130800798e */ /* 0x000fe2000c92e108 */
[----:B-----5:R-:W-:Y:S01]  /*11b0*/  IMAD.WIDE R2, R23, 0x4, R2 ;  /* 0x0000000417027825 */ /* 0x020fe200078e0202 */
[----:B------:R-:W-:Y:S06]  /*11c0*/  BAR.SYNC.DEFER_BLOCKING 0x0 ;  /* 0x0000000000007b1d */ /* 0x000fec0000010000 */
[----:B------:R-:W-:Y:S04]  /*11d0*/  LDS R7, [R10+0xc] ;  /* 0x00000c000a077984 */ /* 0x000fe80000000800 */
[----:B------:R-:W0:Y:S02]  /*11e0*/  LDS R0, [R13] ;  /* 0x000000000d007984 */ /* 0x000e240000000800 */
[----:B0-----:R-:W-:-:S05]  /*11f0*/  IADD3 R7, PT, PT, R0, R7, RZ ;  /* 0x0000000700077210 */ /* 0x001fca0007ffe0ff */
[----:B------:R1:W-:Y:S01]  /*1200*/  REDG.E.MIN.STRONG.GPU desc[UR8][R2.64], R7 ;  /* 0x000000070200798e */ /* 0x0003e2000c92e108 */
[----:B------:R-:W-:-:S07]  /*1210*/  VIADD R15, R15, 0x4 ;  /* 0x000000040f0f7836 */ /* 0x000fce0000000000 */
.L_x_4:
[----:B------:R-:W-:Y:S05]  /*1220*/  @!P1 EXIT ;  /* 0x000000000000994d */ /* 0x000fea0003800000 */
[----:B01----:R-:W0:Y:S01]  /*1230*/  LDC.64 R2, c[0x0][0x388] ;  /* 0x0000e200ff027b82 */ /* 0x003e220000000a00 */
[----:B------:R-:W-:Y:S02]  /*1240*/  IADD3 R12, PT, PT, -R12, RZ, RZ ;  /* 0x000000ff0c0c7210 */ /* 0x000fe40007ffe1ff */
[----:B------:R-:W-:-:S05]  /*1250*/  LEA R0, R15, UR5, 0x2 ;  /* 0x000000050f007c11 */ /* 0x000fca000f8e10ff */
[----:B------:R-:W1:Y:S02]  /*1260*/  LDC.64 R6, c[0x0][0x3a8] ;  /* 0x0000ea00ff067b82 */ /* 0x000e640000000a00 */
.L_x_5:
[----:B0-----:R-:W-:-:S06]  /*1270*/  IMAD.WIDE R4, R15, 0x4, R2 ;  /* 0x000000040f047825 */ /* 0x001fcc00078e0202 */
[----:B------:R-:W1:Y:S01]  /*1280*/  LDG.E.CONSTANT R5, desc[UR8][R4.64] ;  /* 0x0000000804057981 */ /* 0x000e62000c1e9900 */
[----:B------:R-:W-:Y:S05]  /*1290*/  WARPSYNC.ALL ;  /* 0x0000000000007948 */ /* 0x000fea0003800000 */
[----:B------:R-:W-:Y:S06]  /*12a0*/  BAR.SYNC.DEFER_BLOCKING 0x0 ;  /* 0x0000000000007b1d */ /* 0x000fec0000010000 */
[----:B------:R-:W-:Y:S04]  /*12b0*/  LDS R10, [R13] ;  /* 0x000000000d0a7984 */ /* 0x000fe80000000800 */
[----:B---3--:R0:W3:Y:S01]  /*12c0*/  LDS R11, [R0] ;  /* 0x00000000000b7984 */ /* 0x0080e20000000800 */
[----:B------:R-:W-:-:S05]  /*12d0*/  VIADD R12, R12, 0x1 ;  /* 0x000000010c0c7836 */ /* 0x000fca0000000000 */
[----:B------:R-:W-:Y:S02]  /*12e0*/  ISETP.NE.AND P0, PT, R12, RZ, PT ;  /* 0x000000ff0c00720c */ /* 0x000fe40003f05270 */
[----:B------:R-:W-:Y:S02]  /*12f0*/  IADD3 R15, PT, PT, R15, 0x1, RZ ;  /* 0x000000010f0f7810 */ /* 0x000fe40007ffe0ff */
[----:B0-----:R-:W-:Y:S02]  /*1300*/  IADD3 R0, PT, PT, R0, 0x4, RZ ;  /* 0x0000000400007810 */ /* 0x001fe40007ffe0ff */
[----:B---3--:R-:W-:Y:S01]  /*1310*/  IADD3 R11, PT, PT, R10, R11, RZ ;  /* 0x0000000b0a0b7210 */ /* 0x008fe20007ffe0ff */
[----:B-12---:R-:W-:-:S05]  /*1320*/  IMAD.WIDE R8, R5, 0x4, R6 ;  /* 0x0000000405087825 */ /* 0x006fca00078e0206 */
[----:B------:R3:W-:Y:S01]  /*1330*/  REDG.E.MIN.STRONG.GPU desc[UR8][R8.64], R11 ;  /* 0x0000000b0800798e */ /* 0x0007e2000c92e108 */
[----:B------:R-:W-:Y:S05]  /*1340*/  @P0 BRA `(.L_x_5) ;  /* 0xfffffffc00c80947 */ /* 0x000fea000383ffff */
[----:B------:R-:W-:Y:S05]  /*1350*/  EXIT ;  /* 0x000000000000794d */ /* 0x000fea0003800000 */
.L_x_6:
        /* <DEDUP_REMOVED lines=10> */
.L_x_10:


//--------------------- .text._Z16initializeArraysPbPjS0_ii --------------------------
	.section	.text._Z16initializeArraysPbPjS0_ii,"ax",@progbits
	.align	128
        .global         _Z16initializeArraysPbPjS0_ii
        .type           _Z16initializeArraysPbPjS0_ii,@function
        .size           _Z16initializeArraysPbPjS0_ii,(.L_x_11 - _Z16initializeArraysPbPjS0_ii)
        .other          _Z16initializeArraysPbPjS0_ii,@"STO_CUDA_ENTRY STV_DEFAULT"
_Z16initializeArraysPbPjS0_ii:
.text._Z16initializeArraysPbPjS0_ii:
        /* <DEDUP_REMOVED lines=8> */
[----:B------:R-:W0:Y:S01]  /*0080*/  LDC R9, c[0x0][0x398] ;  /* 0x0000e600ff097b82 */ /* 0x000e220000000800 */
[----:B------:R-:W1:Y:S01]  /*0090*/  LDCU.64 UR4, c[0x0][0x358] ;  /* 0x00006b00ff0477ac */ /* 0x000e620008000a00 */
[----:B0-----:R-:W-:-:S13]  /*00a0*/  ISETP.NE.AND P0, PT, R7, R9, PT ;  /* 0x000000090700720c */ /* 0x001fda0003f05270 */
[----:B-1----:R-:W-:Y:S05]  /*00b0*/  @P0 BRA `(.L_x_7) ;  /* 0x0000000000300947 */ /* 0x002fea0003800000 */
[----:B------:R-:W0:Y:S01]  /*00c0*/  LDC.64 R6, c[0x0][0x380] ;  /* 0x0000e000ff067b82 */ /* 0x000e220000000a00 */
[----:B------:R-:W-:-:S07]  /*00d0*/  IMAD.MOV.U32 R0, RZ, RZ, 0x1 ;  /* 0x00000001ff007424 */ /* 0x000fce00078e00ff */
[----:B------:R-:W1:Y:S08]  /*00e0*/  LDC.64 R2, c[0x0][0x388] ;  /* 0x0000e200ff027b82 */ /* 0x000e700000000a00 */
[----:B------:R-:W2:Y:S01]  /*00f0*/  LDC.64 R4, c[0x0][0x390] ;  /* 0x0000e400ff047b82 */ /* 0x000ea20000000a00 */
[----:B0-----:R-:W-:-:S04]  /*0100*/  IADD3 R6, P0, PT, R9, R6, RZ ;  /* 0x0000000609067210 */ /* 0x001fc80007f1e0ff */
[C---:B------:R-:W-:Y:S01]  /*0110*/  LEA.HI.X.SX32 R7, R9.reuse, R7, 0x1, P0 ;  /* 0x0000000709077211 */ /* 0x040fe200000f0eff */
[----:B-1----:R-:W-:-:S04]  /*0120*/  IMAD.WIDE R2, R9, 0x4, R2 ;  /* 0x0000000409027825 */ /* 0x002fc800078e0202 */
[----:B------:R-:W-:Y:S04]  /*0130*/  STG.E.U8 desc[UR4][R6.64], R0 ;  /* 0x0000000006007986 */ /* 0x000fe8000c101104 */
[----:B------:R-:W-:Y:S01]  /*0140*/  STG.E desc[UR4][R2.64], RZ ;  /* 0x000000ff02007986 */ /* 0x000fe2000c101904 */
[----:B--2---:R-:W-:-:S05]  /*0150*/  IMAD.WIDE R4, R9, 0x4, R4 ;  /* 0x0000000409047825 */ /* 0x004fca00078e0204 */
[----:B------:R-:W-:Y:S01]  /*0160*/  STG.E desc[UR4][R4.64], RZ ;  /* 0x000000ff04007986 */ /* 0x000fe2000c101904 */
[----:B------:R-:W-:Y:S05]  /*0170*/  EXIT ;  /* 0x000000000000794d */ /* 0x000fea0003800000 */
.L_x_7:
[----:B------:R-:W0:Y:S01]  /*0180*/  LDC.64 R2, c[0x0][0x388] ;  /* 0x0000e200ff027b82 */ /* 0x000e220000000a00 */
[----:B------:R-:W1:Y:S01]  /*0190*/  LDCU.64 UR6, c[0x0][0x380] ;  /* 0x00007000ff0677ac */ /* 0x000e620008000a00 */
[----:B------:R-:W-:-:S06]  /*01a0*/  MOV R9, 0x7fffffff ;  /* 0x7fffffff00097802 */ /* 0x000fcc0000000f00 */
[----:B------:R-:W2:Y:S01]  /*01b0*/  LDC.64 R4, c[0x0][0x390] ;  /* 0x0000e400ff047b82 */ /* 0x000ea20000000a00 */
[----:B-1----:R-:W-:-:S04]  /*01c0*/  IADD3 R10, P0, PT, R7, UR6, RZ ;  /* 0x00000006070a7c10 */ /* 0x002fc8000ff1e0ff */
[C---:B------:R-:W-:Y:S01]  /*01d0*/  LEA.HI.X.SX32 R11, R7.reuse, UR7, 0x1, P0 ;  /* 0x00000007070b7c11 */ /* 0x040fe200080f0eff */
[----:B0-----:R-:W-:-:S04]  /*01e0*/  IMAD.WIDE R2, R7, 0x4, R2 ;  /* 0x0000000407027825 */ /* 0x001fc800078e0202 */
[----:B------:R-:W-:Y:S01]  /*01f0*/  STG.E.U8 desc[UR4][R10.64], RZ ;  /* 0x000000ff0a007986 */ /* 0x000fe2000c101104 */
[----:B--2---:R-:W-:-:S03]  /*0200*/  IMAD.WIDE R4, R7, 0x4, R4 ;  /* 0x0000000407047825 */ /* 0x004fc600078e0204 */
[----:B------:R-:W-:Y:S04]  /*0210*/  STG.E desc[UR4][R2.64], R9 ;  /* 0x0000000902007986 */ /* 0x000fe8000c101904 */
[----:B------:R-:W-:Y:S01]  /*0220*/  STG.E desc[UR4][R4.64], R9 ;  /* 0x0000000904007986 */ /* 0x000fe2000c101904 */
[----:B------:R-:W-:Y:S05]  /*0230*/  EXIT ;  /* 0x000000000000794d */ /* 0x000fea0003800000 */
.L_x_8:
        /* <DEDUP_REMOVED lines=12> */
.L_x_11:


//--------------------- .nv.shared.reserved.0     --------------------------
	.section	.nv.shared.reserved.0,"aw",@nobits
	.weak		__nv_reservedSMEM_offset_0_alias
	.size		__nv_reservedSMEM_offset_0_alias, 0, 64
	.other		__nv_reservedSMEM_offset_0_alias,@"STO_CUDA_RESERVED_SHARED STV_DEFAULT"
__nv_reservedSMEM_offset_0_alias:
	.zero		0
	.zero		64


//--------------------- .nv.shared._Z7Kernel1PKiS0_PKjPbPjS4_ii --------------------------
	.section	.nv.shared._Z7Kernel1PKiS0_PKjPbPjS4_ii,"aw",@nobits
	.sectionflags	@""
	.align	4
.nv.shared._Z7Kernel1PKiS0_PKjPbPjS4_ii:
	.zero		4100


//--------------------- .nv.constant0._Z7Kernel2PKiS0_PKjPbPjS4_i --------------------------
	.section	.nv.constant0._Z7Kernel2PKiS0_PKjPbPjS4_i,"a",@progbits
	.sectionflags	@""
	.align	4
.nv.constant0._Z7Kernel2PKiS0_PKjPbPjS4_i:
	.zero		948


//--------------------- .nv.constant0._Z7Kernel1PKiS0_PKjPbPjS4_ii --------------------------
	.section	.nv.constant0._Z7Kernel1PKiS0_PKjPbPjS4_ii,"a",@progbits
	.sectionflags	@""
	.align	4
.nv.constant0._Z7Kernel1PKiS0_PKjPbPjS4_ii:
	.zero		952


//--------------------- .nv.constant0._Z16initializeArraysPbPjS0_ii --------------------------
	.section	.nv.constant0._Z16initializeArraysPbPjS0_ii,"a",@progbits
	.sectionflags	@""
	.align	4
.nv.constant0._Z16initializeArraysPbPjS0_ii:
	.zero		928


//--------------------- SYMBOLS --------------------------

	.type		.nv.reservedSmem.offset0,@object
	.size		.nv.reservedSmem.offset0,0x4
	.type		.nv.reservedSmem.cap,@object
	.size		.nv.reservedSmem.cap,0x4
